//
// Generated by NVIDIA NVVM Compiler
//
// Compiler Build ID: CL-36424714
// Cuda compilation tools, release 13.0, V13.0.88
// Based on NVVM 20.0.0
//

.version 9.0
.target sm_100
.address_size 64

	// .globl	_Z14kernelFuncHalfPd
.func  (.param .align 16 .b8 func_retval0[16]) __internal_trig_reduction_slowpathd
(
	.param .b64 __internal_trig_reduction_slowpathd_param_0
)
;
.global .align 4 .b8 __cudart_i2opi_f[24] = {65, 144, 67, 60, 153, 149, 98, 219, 192, 221, 52, 245, 209, 87, 39, 252, 41, 21, 68, 78, 110, 131, 249, 162};
.global .align 8 .b8 __cudart_i2opi_d[144] = {8, 93, 141, 31, 177, 95, 251, 107, 234, 146, 82, 138, 247, 57, 7, 61, 123, 241, 229, 235, 199, 186, 39, 117, 45, 234, 95, 158, 102, 63, 70, 79, 183, 9, 203, 39, 207, 126, 54, 109, 31, 109, 10, 90, 139, 17, 47, 239, 15, 152, 5, 222, 255, 151, 248, 31, 59, 40, 249, 189, 139, 95, 132, 156, 244, 57, 83, 131, 57, 214, 145, 57, 65, 126, 95, 180, 38, 112, 156, 233, 132, 68, 187, 46, 245, 53, 130, 232, 62, 167, 41, 177, 28, 235, 29, 254, 28, 146, 209, 9, 234, 46, 73, 6, 224, 210, 77, 66, 58, 110, 36, 183, 97, 197, 187, 222, 171, 99, 81, 254, 65, 144, 67, 60, 153, 149, 98, 219, 192, 221, 52, 245, 209, 87, 39, 252, 41, 21, 68, 78, 110, 131, 249, 162};

.visible .entry _Z14kernelFuncHalfPd(
	.param .u64 .ptr .align 1 _Z14kernelFuncHalfPd_param_0
)
{


	ret;

}
	// .globl	_Z16kernelFuncDoublePd
.visible .entry _Z16kernelFuncDoublePd(
	.param .u64 .ptr .align 1 _Z16kernelFuncDoublePd_param_0
)
{
	.reg .pred 	%p<29>;
	.reg .b32 	%r<88>;
	.reg .b32 	%f<10>;
	.reg .b64 	%rd<4>;
	.reg .b64 	%fd<29>;

	ld.param.u64 	%rd2, [_Z16kernelFuncDoublePd_param_0];
	cvta.to.global.u64 	%rd1, %rd2;
	ld.global.f64 	%fd1, [%rd1];
	abs.f64 	%fd5, %fd1;
	setp.eq.f64 	%p2, %fd5, 0d7FF0000000000000;
	setp.ltu.f64 	%p3, %fd5, 0d41E0000000000000;
	or.pred  	%p1, %p2, %p3;
	@%p1 bra 	$L__BB1_2;
	{ // callseq 0, 0
	.param .b64 param0;
	st.param.f64 	[param0], %fd1;
	.param .align 16 .b8 retval0[16];
	call.uni (retval0), 
	__internal_trig_reduction_slowpathd, 
	(
	param0
	);
	ld.param.f64 	%fd6, [retval0];
	ld.param.b32 	%r36, [retval0+8];
	} // callseq 0
$L__BB1_2:
	ld.global.f64 	%fd8, [%rd1+8];
	{
	.reg .b32 %temp; 
	mov.b64 	{%temp, %r38}, %fd1;
	}
	and.b32  	%r1, %r38, 2147483647;
	{
	.reg .b32 %temp; 
	mov.b64 	{%r39, %temp}, %fd1;
	}
	{
	.reg .b32 %temp; 
	mov.b64 	{%temp, %r40}, %fd8;
	}
	and.b32  	%r42, %r40, 2147483647;
	{
	.reg .b32 %temp; 
	mov.b64 	{%r43, %temp}, %fd8;
	}
	mov.b64 	%fd9, {%r39, %r1};
	mov.b64 	%fd10, {%r43, %r42};
	max.u32 	%r44, %r1, %r42;
	setp.gt.u32 	%p4, %r44, 2146435071;
	setp.eq.f64 	%p5, %fd10, 0d0000000000000000;
	or.pred  	%p6, %p4, %p5;
	setp.ltu.f64 	%p7, %fd9, %fd10;
	or.pred  	%p8, %p6, %p7;
	@%p8 bra 	$L__BB1_12;
	{
	.reg .b32 %temp; 
	mov.b64 	{%temp, %r45}, %fd9;
	}
	shr.u32 	%r78, %r45, 20;
	{
	.reg .b32 %temp; 
	mov.b64 	{%temp, %r3}, %fd10;
	}
	shr.u32 	%r79, %r3, 20;
	setp.gt.u32 	%p9, %r45, 1048575;
	@%p9 bra 	$L__BB1_5;
	mul.f64 	%fd11, %fd9, 0d4350000000000000;
	{
	.reg .b32 %temp; 
	mov.b64 	{%temp, %r46}, %fd11;
	}
	shr.u32 	%r47, %r46, 20;
	add.s32 	%r48, %r78, %r47;
	add.s32 	%r78, %r48, -54;
$L__BB1_5:
	setp.gt.u32 	%p10, %r3, 1048575;
	@%p10 bra 	$L__BB1_7;
	mul.f64 	%fd12, %fd10, 0d4350000000000000;
	{
	.reg .b32 %temp; 
	mov.b64 	{%temp, %r49}, %fd12;
	}
	shr.u32 	%r50, %r49, 20;
	add.s32 	%r51, %r79, %r50;
	add.s32 	%r79, %r51, -54;
$L__BB1_7:
	sub.s32 	%r9, %r78, %r79;
	min.s32 	%r10, %r9, 0;
	add.s32 	%r52, %r79, %r10;
	sub.s32 	%r53, %r78, %r52;
	add.s32 	%r54, %r53, 1;
	and.b32  	%r11, %r54, 3;
	setp.eq.s32 	%p11, %r11, 0;
	mov.u32 	%r82, %r9;
	@%p11 bra 	$L__BB1_10;
	neg.s32 	%r80, %r11;
	sub.s32 	%r82, %r9, %r11;
$L__BB1_9:
	.pragma "nounroll";
	add.s32 	%r80, %r80, 1;
	setp.ne.s32 	%p12, %r80, 0;
	@%p12 bra 	$L__BB1_9;
$L__BB1_10:
	sub.s32 	%r55, %r9, %r10;
	setp.lt.u32 	%p13, %r55, 3;
	@%p13 bra 	$L__BB1_12;
$L__BB1_11:
	add.s32 	%r18, %r82, -4;
	setp.gt.s32 	%p14, %r82, 3;
	mov.u32 	%r82, %r18;
	@%p14 bra 	$L__BB1_11;
$L__BB1_12:
	cvt.rzi.f64.f64 	%fd13, %fd1;
	{
	.reg .b32 %temp; 
	mov.b64 	{%temp, %r56}, %fd13;
	}
	and.b32  	%r58, %r56, 2147483647;
	{
	.reg .b32 %temp; 
	mov.b64 	{%r59, %temp}, %fd13;
	}
	mov.b64 	%fd14, {%r59, %r58};
	max.u32 	%r60, %r1, %r58;
	setp.gt.u32 	%p15, %r60, 2146435071;
	setp.eq.f64 	%p16, %fd14, 0d0000000000000000;
	or.pred  	%p17, %p15, %p16;
	setp.ltu.f64 	%p18, %fd9, %fd14;
	or.pred  	%p19, %p17, %p18;
	@%p19 bra 	$L__BB1_22;
	{
	.reg .b32 %temp; 
	mov.b64 	{%temp, %r61}, %fd9;
	}
	shr.u32 	%r83, %r61, 20;
	{
	.reg .b32 %temp; 
	mov.b64 	{%temp, %r20}, %fd14;
	}
	shr.u32 	%r84, %r20, 20;
	setp.gt.u32 	%p20, %r61, 1048575;
	@%p20 bra 	$L__BB1_15;
	mul.f64 	%fd15, %fd9, 0d4350000000000000;
	{
	.reg .b32 %temp; 
	mov.b64 	{%temp, %r62}, %fd15;
	}
	shr.u32 	%r63, %r62, 20;
	add.s32 	%r64, %r83, %r63;
	add.s32 	%r83, %r64, -54;
$L__BB1_15:
	setp.gt.u32 	%p21, %r20, 1048575;
	@%p21 bra 	$L__BB1_17;
	mul.f64 	%fd16, %fd14, 0d4350000000000000;
	{
	.reg .b32 %temp; 
	mov.b64 	{%temp, %r65}, %fd16;
	}
	shr.u32 	%r66, %r65, 20;
	add.s32 	%r67, %r84, %r66;
	add.s32 	%r84, %r67, -54;
$L__BB1_17:
	sub.s32 	%r26, %r83, %r84;
	min.s32 	%r27, %r26, 0;
	add.s32 	%r68, %r84, %r27;
	sub.s32 	%r69, %r83, %r68;
	add.s32 	%r70, %r69, 1;
	and.b32  	%r28, %r70, 3;
	setp.eq.s32 	%p22, %r28, 0;
	mov.u32 	%r87, %r26;
	@%p22 bra 	$L__BB1_20;
	neg.s32 	%r85, %r28;
	sub.s32 	%r87, %r26, %r28;
$L__BB1_19:
	.pragma "nounroll";
	add.s32 	%r85, %r85, 1;
	setp.ne.s32 	%p23, %r85, 0;
	@%p23 bra 	$L__BB1_19;
$L__BB1_20:
	sub.s32 	%r71, %r26, %r27;
	setp.lt.u32 	%p24, %r71, 3;
	@%p24 bra 	$L__BB1_22;
$L__BB1_21:
	add.s32 	%r35, %r87, -4;
	setp.gt.s32 	%p25, %r87, 3;
	mov.u32 	%r87, %r35;
	@%p25 bra 	$L__BB1_21;
$L__BB1_22:
	@%p1 bra 	$L__BB1_24;
	{ // callseq 1, 0
	.param .b64 param0;
	st.param.f64 	[param0], %fd1;
	.param .align 16 .b8 retval0[16];
	call.uni (retval0), 
	__internal_trig_reduction_slowpathd, 
	(
	param0
	);
	ld.param.f64 	%fd17, [retval0];
	ld.param.b32 	%r72, [retval0+8];
	} // callseq 1
$L__BB1_24:
	@%p1 bra 	$L__BB1_26;
	{ // callseq 2, 0
	.param .b64 param0;
	st.param.f64 	[param0], %fd1;
	.param .align 16 .b8 retval0[16];
	call.uni (retval0), 
	__internal_trig_reduction_slowpathd, 
	(
	param0
	);
	ld.param.f64 	%fd19, [retval0];
	ld.param.b32 	%r74, [retval0+8];
	} // callseq 2
$L__BB1_26:
	rcp.rz.f64 	%fd21, %fd1;
	sqrt.rm.f64 	%fd22, %fd1;
	sqrt.rn.f64 	%fd23, %fd21;
	sqrt.rp.f64 	%fd24, %fd22;
	sqrt.rz.f64 	%fd25, %fd23;
	min.f64 	%fd26, %fd24, %fd25;
	cvt.rmi.f64.f64 	%fd27, %fd25;
	st.global.f64 	[%rd1+8], %fd27;
	mov.b64 	%rd3, 9221120237041090560;
	st.global.u64 	[%rd1+16], %rd3;
	cvt.rn.f32.f64 	%f1, %fd26;
	abs.f32 	%f5, %f1;
	setp.num.f32 	%p26, %f5, %f5;
	@%p26 bra 	$L__BB1_28;
	add.f32 	%f9, %f1, %f1;
	bra.uni 	$L__BB1_29;
$L__BB1_28:
	mov.b32 	%r76, %f1;
	and.b32  	%r77, %r76, 2147483647;
	setp.ne.s32 	%p27, %r77, 0;
	setp.eq.f32 	%p28, %f1, 0f00000000;
	mov.f32 	%f6, 0f00000001;
	copysign.f32 	%f7, %f1, %f6;
	selp.f32 	%f8, %f7, %f1, %p28;
	selp.f32 	%f9, %f8, %f1, %p27;
$L__BB1_29:
	cvt.f64.f32 	%fd28, %f9;
	st.global.f64 	[%rd1], %fd28;
	ret;

}
	// .globl	_Z15kernelFuncFloatPf
.visible .entry _Z15kernelFuncFloatPf(
	.param .u64 .ptr .align 1 _Z15kernelFuncFloatPf_param_0
)
{
	.reg .pred 	%p<24>;
	.reg .b16 	%rs<2>;
	.reg .b32 	%r<59>;
	.reg .b32 	%f<75>;
	.reg .b64 	%rd<3>;

	ld.param.u64 	%rd2, [_Z15kernelFuncFloatPf_param_0];
	cvta.to.global.u64 	%rd1, %rd2;
	ld.global.f32 	%f1, [%rd1];
	ld.global.f32 	%f2, [%rd1+4];
	abs.f32 	%f3, %f1;
	setp.ltu.f32 	%p2, %f3, 0f47CE4780;
	setp.eq.f32 	%p3, %f3, 0f7F800000;
	or.pred  	%p1, %p2, %p3;
	@%p1 bra 	$L__BB2_3;
	mov.b32 	%r53, 0;
$L__BB2_2:
	.pragma "nounroll";
	add.s32 	%r53, %r53, 1;
	setp.ne.s32 	%p4, %r53, 6;
	@%p4 bra 	$L__BB2_2;
$L__BB2_3:
	abs.f32 	%f4, %f2;
	setp.lt.f32 	%p5, %f3, %f4;
	@%p5 bra 	$L__BB2_8;
	mul.f32 	%f5, %f4, 0f4B000000;
	setp.le.f32 	%p6, %f3, %f5;
	@%p6 bra 	$L__BB2_8;
	mov.b32 	%r3, %f3;
	mov.b32 	%r23, %f5;
	and.b32  	%r24, %r23, -8388608;
	and.b32  	%r25, %r23, 8388607;
	or.b32  	%r4, %r25, 1065353216;
	sub.s32 	%r26, %r3, %r24;
	add.s32 	%r27, %r26, 192937984;
	and.b32  	%r55, %r27, -8388608;
	setp.eq.s32 	%p7, %r55, 0;
	@%p7 bra 	$L__BB2_8;
	mov.b32 	%f21, %r4;
	rcp.approx.ftz.f32 	%f6, %f21;
	and.b32  	%r28, %r3, 8388607;
	or.b32  	%r54, %r28, 1065353216;
	neg.f32 	%f7, %f21;
$L__BB2_7:
	min.u32 	%r29, %r55, 192937984;
	add.s32 	%r30, %r54, %r29;
	mov.b32 	%f22, %r30;
	mul.f32 	%f23, %f6, %f22;
	fma.rn.f32 	%f24, %f7, %f23, %f22;
	fma.rn.f32 	%f25, %f24, %f6, %f23;
	fma.rn.f32 	%f26, %f7, %f25, %f22;
	fma.rz.f32 	%f27, %f26, %f6, %f25;
	cvt.rzi.f32.f32 	%f28, %f27;
	fma.rn.f32 	%f29, %f7, %f28, %f22;
	sub.s32 	%r55, %r55, %r29;
	mov.b32 	%r54, %f29;
	setp.ne.s32 	%p8, %r55, 0;
	setp.ne.s32 	%p9, %r54, 0;
	and.pred  	%p10, %p8, %p9;
	@%p10 bra 	$L__BB2_7;
$L__BB2_8:
	cvt.rzi.f32.f32 	%f31, %f1;
	abs.f32 	%f8, %f31;
	setp.lt.f32 	%p11, %f3, %f8;
	@%p11 bra 	$L__BB2_13;
	mul.f32 	%f9, %f8, 0f4B000000;
	setp.le.f32 	%p12, %f3, %f9;
	@%p12 bra 	$L__BB2_13;
	mov.b32 	%r11, %f3;
	mov.b32 	%r31, %f9;
	and.b32  	%r32, %r31, -8388608;
	and.b32  	%r33, %r31, 8388607;
	or.b32  	%r12, %r33, 1065353216;
	sub.s32 	%r34, %r11, %r32;
	and.b32  	%r35, %r34, -8388608;
	add.s32 	%r57, %r35, 192937984;
	setp.eq.s32 	%p13, %r57, 0;
	@%p13 bra 	$L__BB2_13;
	mov.b32 	%f32, %r12;
	rcp.approx.ftz.f32 	%f10, %f32;
	and.b32  	%r36, %r11, 8388607;
	or.b32  	%r56, %r36, 1065353216;
	neg.f32 	%f11, %f32;
$L__BB2_12:
	min.u32 	%r37, %r57, 192937984;
	add.s32 	%r38, %r56, %r37;
	mov.b32 	%f33, %r38;
	mul.f32 	%f34, %f10, %f33;
	fma.rn.f32 	%f35, %f11, %f34, %f33;
	fma.rn.f32 	%f36, %f35, %f10, %f34;
	fma.rn.f32 	%f37, %f11, %f36, %f33;
	fma.rz.f32 	%f38, %f37, %f10, %f36;
	cvt.rzi.f32.f32 	%f39, %f38;
	fma.rn.f32 	%f40, %f11, %f39, %f33;
	sub.s32 	%r57, %r57, %r37;
	mov.b32 	%r56, %f40;
	setp.ne.s32 	%p14, %r57, 0;
	setp.ne.s32 	%p15, %r56, 0;
	and.pred  	%p16, %p14, %p15;
	@%p16 bra 	$L__BB2_12;
$L__BB2_13:
	mov.b32 	%r39, %f1;
	shr.u32 	%r40, %r39, 31;
	cvt.u16.u32 	%rs1, %r40;
	cvt.rn.f32.u16 	%f42, %rs1;
	st.global.f32 	[%rd1+8], %f42;
	@%p1 bra 	$L__BB2_16;
	mov.b32 	%r58, 0;
$L__BB2_15:
	.pragma "nounroll";
	add.s32 	%r58, %r58, 1;
	setp.ne.s32 	%p17, %r58, 6;
	@%p17 bra 	$L__BB2_15;
$L__BB2_16:
	cos.approx.f32 	%f43, %f1;
	mul.f32 	%f44, %f43, 0f40549A78;
	ex2.approx.f32 	%f45, %f44;
	mul.f32 	%f46, %f45, 0f3FB8AA3B;
	ex2.approx.f32 	%f47, %f46;
	st.global.f32 	[%rd1], %f47;
	sqrt.rm.f32 	%f48, %f47;
	sqrt.rp.f32 	%f49, %f48;
	sin.approx.f32 	%f50, %f49;
	sin.approx.f32 	%f51, %f50;
	sin.approx.f32 	%f52, %f51;
	cos.approx.f32 	%f53, %f51;
	div.approx.f32 	%f54, %f52, %f53;
	min.f32 	%f12, %f49, %f54;
	cvt.rmi.f32.f32 	%f55, %f54;
	st.global.f32 	[%rd1+4], %f55;
	mov.f32 	%f56, 0f7FC00000;
	abs.f32 	%f13, %f56;
	setp.lt.f32 	%p18, %f13, 0f00800000;
	mul.f32 	%f57, %f56, 0f4B800000;
	selp.f32 	%f14, %f57, 0f7FC00000, %p18;
	mov.b32 	%r21, %f14;
	add.s32 	%r42, %r21, -8388608;
	setp.gt.u32 	%p19, %r42, 2130706431;
	@%p19 bra 	$L__BB2_18;
	setp.lt.f32 	%p20, %f13, 0f00800000;
	and.b32  	%r43, %r21, 16777215;
	or.b32  	%r44, %r43, 1056964608;
	mov.b32 	%f58, %r44;
	sub.s32 	%r45, %r44, %r21;
	add.s32 	%r46, %r45, 201326592;
	selp.b32 	%r47, %r46, %r45, %p20;
	rsqrt.approx.ftz.f32 	%f59, %f58;
	mul.f32 	%f60, %f59, %f59;
	neg.f32 	%f61, %f60;
	fma.rn.f32 	%f62, %f59, %f59, %f61;
	neg.f32 	%f63, %f58;
	fma.rn.f32 	%f64, %f60, %f63, 0f3F800000;
	fma.rn.f32 	%f65, %f62, %f63, %f64;
	fma.rn.f32 	%f66, %f65, 0f3EC00000, 0f3F000000;
	mul.f32 	%f67, %f59, %f65;
	fma.rn.f32 	%f68, %f66, %f67, %f59;
	shr.s32 	%r48, %r47, 1;
	mov.b32 	%r49, %f68;
	add.s32 	%r50, %r48, %r49;
	mov.b32 	%f73, %r50;
	bra.uni 	$L__BB2_19;
$L__BB2_18:
	rsqrt.approx.ftz.f32 	%f73, %f14;
$L__BB2_19:
	st.global.f32 	[%rd1+8], %f73;
	abs.f32 	%f69, %f12;
	setp.num.f32 	%p21, %f69, %f69;
	@%p21 bra 	$L__BB2_21;
	add.f32 	%f74, %f12, %f12;
	bra.uni 	$L__BB2_22;
$L__BB2_21:
	mov.b32 	%r51, %f12;
	and.b32  	%r52, %r51, 2147483647;
	setp.ne.s32 	%p22, %r52, 0;
	setp.eq.f32 	%p23, %f12, 0f00000000;
	mov.f32 	%f70, 0f00000001;
	copysign.f32 	%f71, %f12, %f70;
	selp.f32 	%f72, %f71, %f12, %p23;
	selp.f32 	%f74, %f72, %f12, %p22;
$L__BB2_22:
	st.global.f32 	[%rd1], %f74;
	ret;

}
	// .globl	_Z19kernelFuncTypecastsv
.visible .entry _Z19kernelFuncTypecastsv()
{


	ret;

}
	// .globl	_Z15testUnsupportedv
.visible .entry _Z15testUnsupportedv()
{


	ret;

}
	// .globl	_Z14testSimulationv
.visible .entry _Z14testSimulationv()
{


	ret;

}
	// .globl	_Z20testIntegerFunctionsv
.visible .entry _Z20testIntegerFunctionsv()
{


	ret;

}
.func  (.param .align 16 .b8 func_retval0[16]) __internal_trig_reduction_slowpathd(
	.param .b64 __internal_trig_reduction_slowpathd_param_0
)
{
	.local .align 8 .b8 	__local_depot7[40];
	.reg .b64 	%SP;
	.reg .b64 	%SPL;
	.reg .pred 	%p<10>;
	.reg .b32 	%r<47>;
	.reg .b64 	%rd<74>;
	.reg .b64 	%fd<5>;

	mov.u64 	%SPL, __local_depot7;
	ld.param.f64 	%fd4, [__internal_trig_reduction_slowpathd_param_0];
	add.u64 	%rd1, %SPL, 0;
	{
	.reg .b32 %temp; 
	mov.b64 	{%temp, %r1}, %fd4;
	}
	shr.u32 	%r2, %r1, 20;
	and.b32  	%r3, %r2, 2047;
	setp.eq.s32 	%p1, %r3, 2047;
	mov.b32 	%r46, 0;
	@%p1 bra 	$L__BB7_9;
	add.s32 	%r20, %r3, -1024;
	mov.b64 	%rd20, %fd4;
	shl.b64 	%rd2, %rd20, 11;
	shr.u32 	%r4, %r20, 6;
	sub.s32 	%r45, 15, %r4;
	sub.s32 	%r21, 19, %r4;
	setp.lt.u32 	%p2, %r20, 128;
	selp.b32 	%r6, 18, %r21, %p2;
	setp.ge.s32 	%p3, %r45, %r6;
	mov.b64 	%rd70, 0;
	@%p3 bra 	$L__BB7_4;
	add.s32 	%r23, %r6, %r4;
	neg.s32 	%r43, %r23;
	or.b64  	%rd3, %rd2, -9223372036854775808;
	mov.b64 	%rd70, 0;
	mov.b32 	%r42, 0;
	mov.u64 	%rd25, __cudart_i2opi_d;
	mov.u32 	%r44, %r45;
$L__BB7_3:
	.pragma "nounroll";
	mul.wide.s32 	%rd22, %r42, 8;
	add.s64 	%rd23, %rd1, %rd22;
	mul.wide.s32 	%rd24, %r44, 8;
	add.s64 	%rd26, %rd25, %rd24;
	ld.global.nc.u64 	%rd27, [%rd26];
	{
	.reg .u32 %r0, %r1, %r2, %r3, %alo, %ahi, %blo, %bhi, %clo, %chi;
	mov.b64 	{%alo,%ahi}, %rd27;
	mov.b64 	{%blo,%bhi}, %rd3;
	mov.b64 	{%clo,%chi}, %rd70;
	mad.lo.cc.u32 	%r0, %alo, %blo, %clo;
	madc.hi.cc.u32 	%r1, %alo, %blo, %chi;
	madc.hi.u32 	%r2, %alo, %bhi, 0;
	mad.lo.cc.u32 	%r1, %alo, %bhi, %r1;
	madc.hi.cc.u32 	%r2, %ahi, %blo, %r2;
	madc.hi.u32 	%r3, %ahi, %bhi, 0;
	mad.lo.cc.u32 	%r1, %ahi, %blo, %r1;
	madc.lo.cc.u32 	%r2, %ahi, %bhi, %r2;
	addc.u32 	%r3, %r3, 0;
	mov.b64 	%rd28, {%r0,%r1};
	mov.b64 	%rd70, {%r2,%r3};
	}
	st.local.u64 	[%rd23], %rd28;
	add.s32 	%r44, %r44, 1;
	add.s32 	%r43, %r43, 1;
	add.s32 	%r42, %r42, 1;
	setp.ne.s32 	%p4, %r43, -15;
	mov.u32 	%r45, %r6;
	@%p4 bra 	$L__BB7_3;
$L__BB7_4:
	cvt.s64.s32 	%rd29, %r45;
	cvt.u64.u32 	%rd30, %r4;
	add.s64 	%rd31, %rd30, %rd29;
	shl.b64 	%rd32, %rd31, 3;
	add.s64 	%rd33, %rd1, %rd32;
	st.local.u64 	[%rd33+-120], %rd70;
	and.b32  	%r15, %r2, 63;
	ld.local.u64 	%rd72, [%rd1+16];
	ld.local.u64 	%rd71, [%rd1+24];
	setp.eq.s32 	%p5, %r15, 0;
	@%p5 bra 	$L__BB7_6;
	shl.b64 	%rd34, %rd71, %r15;
	shr.u64 	%rd35, %rd72, 1;
	xor.b32  	%r24, %r15, 63;
	shr.u64 	%rd36, %rd35, %r24;
	or.b64  	%rd71, %rd34, %rd36;
	ld.local.u64 	%rd37, [%rd1+8];
	shl.b64 	%rd38, %rd72, %r15;
	shr.u64 	%rd39, %rd37, 1;
	shr.u64 	%rd40, %rd39, %r24;
	or.b64  	%rd72, %rd38, %rd40;
$L__BB7_6:
	and.b32  	%r25, %r1, -2147483648;
	shr.u64 	%rd41, %rd71, 62;
	cvt.u32.u64 	%r26, %rd41;
	mov.b64 	{%r27, %r28}, %rd71;
	mov.b64 	{%r29, %r30}, %rd72;
	shf.l.wrap.b32 	%r31, %r30, %r27, 2;
	shf.l.wrap.b32 	%r32, %r27, %r28, 2;
	mov.b64 	%rd42, {%r31, %r32};
	shl.b64 	%rd43, %rd72, 2;
	shr.u64 	%rd44, %rd42, 63;
	cvt.u32.u64 	%r33, %rd44;
	add.s32 	%r34, %r33, %r26;
	setp.eq.s32 	%p6, %r25, 0;
	neg.s32 	%r35, %r34;
	selp.b32 	%r46, %r34, %r35, %p6;
	setp.gt.s64 	%p7, %rd42, -1;
	mov.b64 	%rd45, 0;
	{
	.reg .u32 %r0, %r1, %r2, %r3, %a0, %a1, %a2, %a3, %b0, %b1, %b2, %b3;
	mov.b64 	{%a0,%a1}, %rd45;
	mov.b64 	{%a2,%a3}, %rd45;
	mov.b64 	{%b0,%b1}, %rd43;
	mov.b64 	{%b2,%b3}, %rd42;
	sub.cc.u32 	%r0, %a0, %b0;
	subc.cc.u32 	%r1, %a1, %b1;
	subc.cc.u32 	%r2, %a2, %b2;
	subc.u32 	%r3, %a3, %b3;
	mov.b64 	%rd46, {%r0,%r1};
	mov.b64 	%rd47, {%r2,%r3};
	}
	xor.b32  	%r36, %r25, -2147483648;
	selp.b64 	%rd73, %rd42, %rd47, %p7;
	selp.b64 	%rd14, %rd43, %rd46, %p7;
	selp.b32 	%r17, %r25, %r36, %p7;
	clz.b64 	%r37, %rd73;
	cvt.u64.u32 	%rd15, %r37;
	setp.eq.s32 	%p8, %r37, 0;
	@%p8 bra 	$L__BB7_8;
	cvt.u32.u64 	%r38, %rd15;
	and.b32  	%r39, %r38, 63;
	shl.b64 	%rd48, %rd73, %r39;
	shr.u64 	%rd49, %rd14, 1;
	not.b32 	%r40, %r38;
	and.b32  	%r41, %r40, 63;
	shr.u64 	%rd50, %rd49, %r41;
	or.b64  	%rd73, %rd48, %rd50;
$L__BB7_8:
	mov.b64 	%rd51, -3958705157555305931;
	{
	.reg .u32 %r0, %r1, %r2, %r3, %alo, %ahi, %blo, %bhi;
	mov.b64 	{%alo,%ahi}, %rd73;
	mov.b64 	{%blo,%bhi}, %rd51;
	mul.lo.u32 	%r0, %alo, %blo;
	mul.hi.u32 	%r1, %alo, %blo;
	mad.lo.cc.u32 	%r1, %alo, %bhi, %r1;
	madc.hi.u32 	%r2, %alo, %bhi, 0;
	mad.lo.cc.u32 	%r1, %ahi, %blo, %r1;
	madc.hi.cc.u32 	%r2, %ahi, %blo, %r2;
	madc.hi.u32 	%r3, %ahi, %bhi, 0;
	mad.lo.cc.u32 	%r2, %ahi, %bhi, %r2;
	addc.u32 	%r3, %r3, 0;
	mov.b64 	%rd52, {%r0,%r1};
	mov.b64 	%rd53, {%r2,%r3};
	}
	setp.gt.s64 	%p9, %rd53, 0;
	{
	.reg .u32 %r0, %r1, %r2, %r3, %a0, %a1, %a2, %a3, %b0, %b1, %b2, %b3;
	mov.b64 	{%a0,%a1}, %rd52;
	mov.b64 	{%a2,%a3}, %rd53;
	mov.b64 	{%b0,%b1}, %rd52;
	mov.b64 	{%b2,%b3}, %rd53;
	add.cc.u32 	%r0, %a0, %b0;
	addc.cc.u32 	%r1, %a1, %b1;
	addc.cc.u32 	%r2, %a2, %b2;
	addc.u32 	%r3, %a3, %b3;
	mov.b64 	%rd54, {%r0,%r1};
	mov.b64 	%rd55, {%r2,%r3};
	}
	selp.b64 	%rd56, %rd55, %rd53, %p9;
	selp.s64 	%rd57, -1, 0, %p9;
	sub.s64 	%rd58, %rd57, %rd15;
	cvt.u64.u32 	%rd59, %r17;
	shl.b64 	%rd60, %rd59, 32;
	add.s64 	%rd61, %rd56, 1;
	shr.u64 	%rd62, %rd61, 10;
	add.s64 	%rd63, %rd62, 1;
	shr.u64 	%rd64, %rd63, 1;
	shl.b64 	%rd65, %rd58, 52;
	add.s64 	%rd66, %rd65, %rd64;
	add.s64 	%rd67, %rd66, 4602678819172646912;
	or.b64  	%rd68, %rd67, %rd60;
	mov.b64 	%fd4, %rd68;
$L__BB7_9:
	st.param.f64 	[func_retval0], %fd4;
	st.param.b32 	[func_retval0+8], %r46;
	ret;

}


// ===== COMPILED SASS (sm_100) =====

	.target	sm_100

	.elftype	@"ET_EXEC"


//--------------------- .note.nv.tkinfo           --------------------------
	.section	.note.nv.tkinfo,"",@"SHT_NOTE"
	.sectionflags	@"SHF_NOTE_NV_TKINFO"
	.tkinfo
        /*0018*/ 	.word	0x00000002
        /*0030*/ 	.string	""
        /*0030*/ 	.string	"ptxas"
        /*0030*/ 	.string	"Cuda compilation tools, release 13.0, V13.0.88"
        /*0030*/ 	.string	"Build cuda_13.0.r13.0/compiler.36424714_0"
        /*0030*/ 	.string	"-arch sm_100 -m 64 "



//--------------------- .note.nv.cuinfo           --------------------------
	.section	.note.nv.cuinfo,"",@"SHT_NOTE"
	.sectionflags	@"SHF_NOTE_NV_CUINFO"
        /*0018*/ 	.short	0x0002
        /*001a*/ 	.short	0x0064
        /*001c*/ 	.short	0x0082
	.zero		2


//--------------------- .nv.info                  --------------------------
	.section	.nv.info,"",@"SHT_CUDA_INFO"
	.align	4


	//----- nvinfo : EIATTR_REGCOUNT
	.align		4
        /*0000*/ 	.byte	0x04, 0x2f
        /*0002*/ 	.short	(.L_3 - .L_2)
	.align		4
.L_2:
        /*0004*/ 	.word	index@(_Z14kernelFuncHalfPd)
        /*0008*/ 	.word	0x00000004


	//----- nvinfo : EIATTR_FRAME_SIZE
	.align		4
.L_3:
        /*000c*/ 	.byte	0x04, 0x11
        /*000e*/ 	.short	(.L_5 - .L_4)
	.align		4
.L_4:
        /*0010*/ 	.word	index@(_Z14kernelFuncHalfPd)
        /*0014*/ 	.word	0x00000000


	//----- nvinfo : EIATTR_REGCOUNT
	.align		4
.L_5:
        /*0018*/ 	.byte	0x04, 0x2f
        /*001a*/ 	.short	(.L_7 - .L_6)
	.align		4
.L_6:
        /*001c*/ 	.word	index@(_Z16kernelFuncDoublePd)
        /*0020*/ 	.word	0x00000018


	//----- nvinfo : EIATTR_FRAME_SIZE
	.align		4
.L_7:
        /*0024*/ 	.byte	0x04, 0x11
        /*0026*/ 	.short	(.L_9 - .L_8)
	.align		4
.L_8:
        /*0028*/ 	.word	index@($_Z16kernelFuncDoublePd$__internal_trig_reduction_slowpathd)
        /*002c*/ 	.word	0x00000028


	//----- nvinfo : EIATTR_FRAME_SIZE
	.align		4
.L_9:
        /*0030*/ 	.byte	0x04, 0x11
        /*0032*/ 	.short	(.L_11 - .L_10)
	.align		4
.L_10:
        /*0034*/ 	.word	index@($__internal_6_$__cuda_sm20_rcp_rz_f64)
        /*0038*/ 	.word	0x00000028


	//----- nvinfo : EIATTR_FRAME_SIZE
	.align		4
.L_11:
        /*003c*/ 	.byte	0x04, 0x11
        /*003e*/ 	.short	(.L_13 - .L_12)
	.align		4
.L_12:
        /*0040*/ 	.word	index@($__internal_5_$__cuda_sm20_dsqrt_rz_f64)
        /*0044*/ 	.word	0x00000028


	//----- nvinfo : EIATTR_FRAME_SIZE
	.align		4
.L_13:
        /*0048*/ 	.byte	0x04, 0x11
        /*004a*/ 	.short	(.L_15 - .L_14)
	.align		4
.L_14:
        /*004c*/ 	.word	index@($__internal_4_$__cuda_sm20_dsqrt_ru_f64)
        /*0050*/ 	.word	0x00000028


	//----- nvinfo : EIATTR_FRAME_SIZE
	.align		4
.L_15:
        /*0054*/ 	.byte	0x04, 0x11
        /*0056*/ 	.short	(.L_17 - .L_16)
	.align		4
.L_16:
        /*0058*/ 	.word	index@($__internal_3_$__cuda_sm20_dsqrt_rn_f64_mediumpath_v1)
        /*005c*/ 	.word	0x00000028


	//----- nvinfo : EIATTR_FRAME_SIZE
	.align		4
.L_17:
        /*0060*/ 	.byte	0x04, 0x11
        /*0062*/ 	.short	(.L_19 - .L_18)
	.align		4
.L_18:
        /*0064*/ 	.word	index@($__internal_2_$__cuda_sm20_dsqrt_rd_f64)
        /*0068*/ 	.word	0x00000028


	//----- nvinfo : EIATTR_FRAME_SIZE
	.align		4
.L_19:
        /*006c*/ 	.byte	0x04, 0x11
        /*006e*/ 	.short	(.L_21 - .L_20)
	.align		4
.L_20:
        /*0070*/ 	.word	index@(_Z16kernelFuncDoublePd)
        /*0074*/ 	.word	0x00000028


	//----- nvinfo : EIATTR_REGCOUNT
	.align		4
.L_21:
        /*0078*/ 	.byte	0x04, 0x2f
        /*007a*/ 	.short	(.L_23 - .L_22)
	.align		4
.L_22:
        /*007c*/ 	.word	index@(_Z15kernelFuncFloatPf)
        /*0080*/ 	.word	0x0000000e


	//----- nvinfo : EIATTR_FRAME_SIZE
	.align		4
.L_23:
        /*0084*/ 	.byte	0x04, 0x11
        /*0086*/ 	.short	(.L_25 - .L_24)
	.align		4
.L_24:
        /*0088*/ 	.word	index@($__internal_1_$__cuda_sm20_sqrt_ru_f32_slowpath)
        /*008c*/ 	.word	0x00000000


	//----- nvinfo : EIATTR_FRAME_SIZE
	.align		4
.L_25:
        /*0090*/ 	.byte	0x04, 0x11
        /*0092*/ 	.short	(.L_27 - .L_26)
	.align		4
.L_26:
        /*0094*/ 	.word	index@($__internal_0_$__cuda_sm20_sqrt_rd_f32_slowpath)
        /*0098*/ 	.word	0x00000000


	//----- nvinfo : EIATTR_FRAME_SIZE
	.align		4
.L_27:
        /*009c*/ 	.byte	0x04, 0x11
        /*009e*/ 	.short	(.L_29 - .L_28)
	.align		4
.L_28:
        /*00a0*/ 	.word	index@(_Z15kernelFuncFloatPf)
        /*00a4*/ 	.word	0x00000000


	//----- nvinfo : EIATTR_REGCOUNT
	.align		4
.L_29:
        /*00a8*/ 	.byte	0x04, 0x2f
        /*00aa*/ 	.short	(.L_31 - .L_30)
	.align		4
.L_30:
        /*00ac*/ 	.word	index@(_Z19kernelFuncTypecastsv)
        /*00b0*/ 	.word	0x00000004


	//----- nvinfo : EIATTR_FRAME_SIZE
	.align		4
.L_31:
        /*00b4*/ 	.byte	0x04, 0x11
        /*00b6*/ 	.short	(.L_33 - .L_32)
	.align		4
.L_32:
        /*00b8*/ 	.word	index@(_Z19kernelFuncTypecastsv)
        /*00bc*/ 	.word	0x00000000


	//----- nvinfo : EIATTR_REGCOUNT
	.align		4
.L_33:
        /*00c0*/ 	.byte	0x04, 0x2f
        /*00c2*/ 	.short	(.L_35 - .L_34)
	.align		4
.L_34:
        /*00c4*/ 	.word	index@(_Z15testUnsupportedv)
        /*00c8*/ 	.word	0x00000004


	//----- nvinfo : EIATTR_FRAME_SIZE
	.align		4
.L_35:
        /*00cc*/ 	.byte	0x04, 0x11
        /*00ce*/ 	.short	(.L_37 - .L_36)
	.align		4
.L_36:
        /*00d0*/ 	.word	index@(_Z15testUnsupportedv)
        /*00d4*/ 	.word	0x00000000


	//----- nvinfo : EIATTR_REGCOUNT
	.align		4
.L_37:
        /*00d8*/ 	.byte	0x04, 0x2f
        /*00da*/ 	.short	(.L_39 - .L_38)
	.align		4
.L_38:
        /*00dc*/ 	.word	index@(_Z14testSimulationv)
        /*00e0*/ 	.word	0x00000004


	//----- nvinfo : EIATTR_FRAME_SIZE
	.align		4
.L_39:
        /*00e4*/ 	.byte	0x04, 0x11
        /*00e6*/ 	.short	(.L_41 - .L_40)
	.align		4
.L_40:
        /*00e8*/ 	.word	index@(_Z14testSimulationv)
        /*00ec*/ 	.word	0x00000000


	//----- nvinfo : EIATTR_REGCOUNT
	.align		4
.L_41:
        /*00f0*/ 	.byte	0x04, 0x2f
        /*00f2*/ 	.short	(.L_43 - .L_42)
	.align		4
.L_42:
        /*00f4*/ 	.word	index@(_Z20testIntegerFunctionsv)
        /*00f8*/ 	.word	0x00000004


	//----- nvinfo : EIATTR_FRAME_SIZE
	.align		4
.L_43:
        /*00fc*/ 	.byte	0x04, 0x11
        /*00fe*/ 	.short	(.L_45 - .L_44)
	.align		4
.L_44:
        /*0100*/ 	.word	index@(_Z20testIntegerFunctionsv)
        /*0104*/ 	.word	0x00000000


	//----- nvinfo : EIATTR_MIN_STACK_SIZE
	.align		4
.L_45:
        /*0108*/ 	.byte	0x04, 0x12
        /*010a*/ 	.short	(.L_47 - .L_46)
	.align		4
.L_46:
        /*010c*/ 	.word	index@(_Z20testIntegerFunctionsv)
        /*0110*/ 	.word	0x00000000


	//----- nvinfo : EIATTR_MIN_STACK_SIZE
	.align		4
.L_47:
        /*0114*/ 	.byte	0x04, 0x12
        /*0116*/ 	.short	(.L_49 - .L_48)
	.align		4
.L_48:
        /*0118*/ 	.word	index@(_Z14testSimulationv)
        /*011c*/ 	.word	0x00000000


	//----- nvinfo : EIATTR_MIN_STACK_SIZE
	.align		4
.L_49:
        /*0120*/ 	.byte	0x04, 0x12
        /*0122*/ 	.short	(.L_51 - .L_50)
	.align		4
.L_50:
        /*0124*/ 	.word	index@(_Z15testUnsupportedv)
        /*0128*/ 	.word	0x00000000


	//----- nvinfo : EIATTR_MIN_STACK_SIZE
	.align		4
.L_51:
        /*012c*/ 	.byte	0x04, 0x12
        /*012e*/ 	.short	(.L_53 - .L_52)
	.align		4
.L_52:
        /*0130*/ 	.word	index@(_Z19kernelFuncTypecastsv)
        /*0134*/ 	.word	0x00000000


	//----- nvinfo : EIATTR_MIN_STACK_SIZE
	.align		4
.L_53:
        /*0138*/ 	.byte	0x04, 0x12
        /*013a*/ 	.short	(.L_55 - .L_54)
	.align		4
.L_54:
        /*013c*/ 	.word	index@(_Z15kernelFuncFloatPf)
        /*0140*/ 	.word	0x00000000


	//----- nvinfo : EIATTR_MIN_STACK_SIZE
	.align		4
.L_55:
        /*0144*/ 	.byte	0x04, 0x12
        /*0146*/ 	.short	(.L_57 - .L_56)
	.align		4
.L_56:
        /*0148*/ 	.word	index@(_Z16kernelFuncDoublePd)
        /*014c*/ 	.word	0x00000028


	//----- nvinfo : EIATTR_MIN_STACK_SIZE
	.align		4
.L_57:
        /*0150*/ 	.byte	0x04, 0x12
        /*0152*/ 	.short	(.L_59 - .L_58)
	.align		4
.L_58:
        /*0154*/ 	.word	index@(_Z14kernelFuncHalfPd)
        /*0158*/ 	.word	0x00000000
.L_59:


//--------------------- .nv.compat                --------------------------
	.section	.nv.compat,"",@"SHT_CUDA_COMPAT_INFO"
	.align	4
        /*0000*/ 	.byte	0x02, 0x09, 0x00, 0x00, 0x02, 0x02, 0x01, 0x00, 0x02, 0x05, 0x05, 0x00, 0x03, 0x07, 0x01, 0x01
        /*0010*/ 	.byte	0x02, 0x03, 0x00, 0x00, 0x02, 0x06, 0x01, 0x00, 0x04, 0x0b, 0x08, 0x00, 0x01, 0x00, 0x00, 0x00
        /*0020*/ 	.byte	0x00, 0x00, 0x00, 0x00


//--------------------- .nv.info._Z20testIntegerFunctionsv --------------------------
	.section	.nv.info._Z20testIntegerFunctionsv,"",@"SHT_CUDA_INFO"
	.sectionflags	@""
	.align	4


	//----- nvinfo : EIATTR_CUDA_API_VERSION
	.align		4
        /*0000*/ 	.byte	0x04, 0x37
        /*0002*/ 	.short	(.L_61 - .L_60)
.L_60:
        /*0004*/ 	.word	0x00000082


	//----- nvinfo : EIATTR_SPARSE_MMA_MASK
	.align		4
.L_61:
        /*0008*/ 	.byte	0x03, 0x50
        /*000a*/ 	.short	0x0000


	//----- nvinfo : EIATTR_MAXREG_COUNT
	.align		4
        /*000c*/ 	.byte	0x03, 0x1b
        /*000e*/ 	.short	0x00ff


	//----- nvinfo : EIATTR_MERCURY_ISA_VERSION
	.align		4
        /*0010*/ 	.byte	0x03, 0x5f
        /*0012*/ 	.short	0x0101


	//----- nvinfo : EIATTR_VRC_CTA_INIT_COUNT
	.align		4
        /*0014*/ 	.byte	0x02, 0x4a
	.zero		1
	.zero		1


	//----- nvinfo : EIATTR_EXIT_INSTR_OFFSETS
	.align		4
        /*0018*/ 	.byte	0x04, 0x1c
        /*001a*/ 	.short	(.L_63 - .L_62)


	//   ....[0]....
.L_62:
        /*001c*/ 	.word	0x00000010


	//----- nvinfo : EIATTR_SW_WAR
	.align		4
.L_63:
        /*0020*/ 	.byte	0x04, 0x36
        /*0022*/ 	.short	(.L_65 - .L_64)
.L_64:
        /*0024*/ 	.word	0x00000008
.L_65:


//--------------------- .nv.info._Z14testSimulationv --------------------------
	.section	.nv.info._Z14testSimulationv,"",@"SHT_CUDA_INFO"
	.sectionflags	@""
	.align	4


	//----- nvinfo : EIATTR_CUDA_API_VERSION
	.align		4
        /*0000*/ 	.byte	0x04, 0x37
        /*0002*/ 	.short	(.L_67 - .L_66)
.L_66:
        /*0004*/ 	.word	0x00000082


	//----- nvinfo : EIATTR_SPARSE_MMA_MASK
	.align		4
.L_67:
        /*0008*/ 	.byte	0x03, 0x50
        /*000a*/ 	.short	0x0000


	//----- nvinfo : EIATTR_MAXREG_COUNT
	.align		4
        /*000c*/ 	.byte	0x03, 0x1b
        /*000e*/ 	.short	0x00ff


	//----- nvinfo : EIATTR_MERCURY_ISA_VERSION
	.align		4
        /*0010*/ 	.byte	0x03, 0x5f
        /*0012*/ 	.short	0x0101


	//----- nvinfo : EIATTR_VRC_CTA_INIT_COUNT
	.align		4
        /*0014*/ 	.byte	0x02, 0x4a
	.zero		1
	.zero		1


	//----- nvinfo : EIATTR_EXIT_INSTR_OFFSETS
	.align		4
        /*0018*/ 	.byte	0x04, 0x1c
        /*001a*/ 	.short	(.L_69 - .L_68)


	//   ....[0]....
.L_68:
        /*001c*/ 	.word	0x00000010


	//----- nvinfo : EIATTR_SW_WAR
	.align		4
.L_69:
        /*0020*/ 	.byte	0x04, 0x36
        /*0022*/ 	.short	(.L_71 - .L_70)
.L_70:
        /*0024*/ 	.word	0x00000008
.L_71:


//--------------------- .nv.info._Z15testUnsupportedv --------------------------
	.section	.nv.info._Z15testUnsupportedv,"",@"SHT_CUDA_INFO"
	.sectionflags	@""
	.align	4


	//----- nvinfo : EIATTR_CUDA_API_VERSION
	.align		4
        /*0000*/ 	.byte	0x04, 0x37
        /*0002*/ 	.short	(.L_73 - .L_72)
.L_72:
        /*0004*/ 	.word	0x00000082


	//----- nvinfo : EIATTR_SPARSE_MMA_MASK
	.align		4
.L_73:
        /*0008*/ 	.byte	0x03, 0x50
        /*000a*/ 	.short	0x0000


	//----- nvinfo : EIATTR_MAXREG_COUNT
	.align		4
        /*000c*/ 	.byte	0x03, 0x1b
        /*000e*/ 	.short	0x00ff


	//----- nvinfo : EIATTR_MERCURY_ISA_VERSION
	.align		4
        /*0010*/ 	.byte	0x03, 0x5f
        /*0012*/ 	.short	0x0101


	//----- nvinfo : EIATTR_VRC_CTA_INIT_COUNT
	.align		4
        /*0014*/ 	.byte	0x02, 0x4a
	.zero		1
	.zero		1


	//----- nvinfo : EIATTR_EXIT_INSTR_OFFSETS
	.align		4
        /*0018*/ 	.byte	0x04, 0x1c
        /*001a*/ 	.short	(.L_75 - .L_74)


	//   ....[0]....
.L_74:
        /*001c*/ 	.word	0x00000010


	//----- nvinfo : EIATTR_SW_WAR
	.align		4
.L_75:
        /*0020*/ 	.byte	0x04, 0x36
        /*0022*/ 	.short	(.L_77 - .L_76)
.L_76:
        /*0024*/ 	.word	0x00000008
.L_77:


//--------------------- .nv.info._Z19kernelFuncTypecastsv --------------------------
	.section	.nv.info._Z19kernelFuncTypecastsv,"",@"SHT_CUDA_INFO"
	.sectionflags	@""
	.align	4


	//----- nvinfo : EIATTR_CUDA_API_VERSION
	.align		4
        /*0000*/ 	.byte	0x04, 0x37
        /*0002*/ 	.short	(.L_79 - .L_78)
.L_78:
        /*0004*/ 	.word	0x00000082


	//----- nvinfo : EIATTR_SPARSE_MMA_MASK
	.align		4
.L_79:
        /*0008*/ 	.byte	0x03, 0x50
        /*000a*/ 	.short	0x0000


	//----- nvinfo : EIATTR_MAXREG_COUNT
	.align		4
        /*000c*/ 	.byte	0x03, 0x1b
        /*000e*/ 	.short	0x00ff


	//----- nvinfo : EIATTR_MERCURY_ISA_VERSION
	.align		4
        /*0010*/ 	.byte	0x03, 0x5f
        /*0012*/ 	.short	0x0101


	//----- nvinfo : EIATTR_VRC_CTA_INIT_COUNT
	.align		4
        /*0014*/ 	.byte	0x02, 0x4a
	.zero		1
	.zero		1


	//----- nvinfo : EIATTR_EXIT_INSTR_OFFSETS
	.align		4
        /*0018*/ 	.byte	0x04, 0x1c
        /*001a*/ 	.short	(.L_81 - .L_80)


	//   ....[0]....
.L_80:
        /*001c*/ 	.word	0x00000010


	//----- nvinfo : EIATTR_SW_WAR
	.align		4
.L_81:
        /*0020*/ 	.byte	0x04, 0x36
        /*0022*/ 	.short	(.L_83 - .L_82)
.L_82:
        /*0024*/ 	.word	0x00000008
.L_83:


//--------------------- .nv.info._Z15kernelFuncFloatPf --------------------------
	.section	.nv.info._Z15kernelFuncFloatPf,"",@"SHT_CUDA_INFO"
	.sectionflags	@""
	.align	4


	//----- nvinfo : EIATTR_CUDA_API_VERSION
	.align		4
        /*0000*/ 	.byte	0x04, 0x37
        /*0002*/ 	.short	(.L_85 - .L_84)
.L_84:
        /*0004*/ 	.word	0x00000082


	//----- nvinfo : EIATTR_KPARAM_INFO
	.align		4
.L_85:
        /*0008*/ 	.byte	0x04, 0x17
        /*000a*/ 	.short	(.L_87 - .L_86)
.L_86:
        /*000c*/ 	.word	0x00000000
        /*0010*/ 	.short	0x0000
        /*0012*/ 	.short	0x0000
        /*0014*/ 	.byte	0x00, 0xf5, 0x21, 0x00


	//----- nvinfo : EIATTR_SPARSE_MMA_MASK
	.align		4
.L_87:
        /*0018*/ 	.byte	0x03, 0x50
        /*001a*/ 	.short	0x0000


	//----- nvinfo : EIATTR_MAXREG_COUNT
	.align		4
        /*001c*/ 	.byte	0x03, 0x1b
        /*001e*/ 	.short	0x00ff


	//----- nvinfo : EIATTR_MERCURY_ISA_VERSION
	.align		4
        /*0020*/ 	.byte	0x03, 0x5f
        /*0022*/ 	.short	0x0101


	//----- nvinfo : EIATTR_VRC_CTA_INIT_COUNT
	.align		4
        /*0024*/ 	.byte	0x02, 0x4a
	.zero		1
	.zero		1


	//----- nvinfo : EIATTR_EXIT_INSTR_OFFSETS
	.align		4
        /*0028*/ 	.byte	0x04, 0x1c
        /*002a*/ 	.short	(.L_89 - .L_88)


	//   ....[0]....
.L_88:
        /*002c*/ 	.word	0x000004b0


	//----- nvinfo : EIATTR_CRS_STACK_SIZE
	.align		4
.L_89:
        /*0030*/ 	.byte	0x04, 0x1e
        /*0032*/ 	.short	(.L_91 - .L_90)
.L_90:
        /*0034*/ 	.word	0x00000000


	//----- nvinfo : EIATTR_CBANK_PARAM_SIZE
	.align		4
.L_91:
        /*0038*/ 	.byte	0x03, 0x19
        /*003a*/ 	.short	0x0008


	//----- nvinfo : EIATTR_PARAM_CBANK
	.align		4
        /*003c*/ 	.byte	0x04, 0x0a
        /*003e*/ 	.short	(.L_93 - .L_92)
	.align		4
.L_92:
        /*0040*/ 	.word	index@(.nv.constant0._Z15kernelFuncFloatPf)
        /*0044*/ 	.short	0x0380
        /*0046*/ 	.short	0x0008


	//----- nvinfo : EIATTR_SW_WAR
	.align		4
.L_93:
        /*0048*/ 	.byte	0x04, 0x36
        /*004a*/ 	.short	(.L_95 - .L_94)
.L_94:
        /*004c*/ 	.word	0x00000008
.L_95:


//--------------------- .nv.info._Z16kernelFuncDoublePd --------------------------
	.section	.nv.info._Z16kernelFuncDoublePd,"",@"SHT_CUDA_INFO"
	.sectionflags	@""
	.align	4


	//----- nvinfo : EIATTR_CUDA_API_VERSION
	.align		4
        /*0000*/ 	.byte	0x04, 0x37
        /*0002*/ 	.short	(.L_97 - .L_96)
.L_96:
        /*0004*/ 	.word	0x00000082


	//----- nvinfo : EIATTR_KPARAM_INFO
	.align		4
.L_97:
        /*0008*/ 	.byte	0x04, 0x17
        /*000a*/ 	.short	(.L_99 - .L_98)
.L_98:
        /*000c*/ 	.word	0x00000000
        /*0010*/ 	.short	0x0000
        /*0012*/ 	.short	0x0000
        /*0014*/ 	.byte	0x00, 0xf5, 0x21, 0x00


	//----- nvinfo : EIATTR_SPARSE_MMA_MASK
	.align		4
.L_99:
        /*0018*/ 	.byte	0x03, 0x50
        /*001a*/ 	.short	0x0000


	//----- nvinfo : EIATTR_MAXREG_COUNT
	.align		4
        /*001c*/ 	.byte	0x03, 0x1b
        /*001e*/ 	.short	0x00ff


	//----- nvinfo : EIATTR_MERCURY_ISA_VERSION
	.align		4
        /*0020*/ 	.byte	0x03, 0x5f
        /*0022*/ 	.short	0x0101


	//----- nvinfo : EIATTR_VRC_CTA_INIT_COUNT
	.align		4
        /*0024*/ 	.byte	0x02, 0x4a
	.zero		1
	.zero		1


	//----- nvinfo : EIATTR_EXIT_INSTR_OFFSETS
	.align		4
        /*0028*/ 	.byte	0x04, 0x1c
        /*002a*/ 	.short	(.L_101 - .L_100)


	//   ....[0]....
.L_100:
        /*002c*/ 	.word	0x00000520


	//----- nvinfo : EIATTR_CRS_STACK_SIZE
	.align		4
.L_101:
        /*0030*/ 	.byte	0x04, 0x1e
        /*0032*/ 	.short	(.L_103 - .L_102)
.L_102:
        /*0034*/ 	.word	0x00000000


	//----- nvinfo : EIATTR_CBANK_PARAM_SIZE
	.align		4
.L_103:
        /*0038*/ 	.byte	0x03, 0x19
        /*003a*/ 	.short	0x0008


	//----- nvinfo : EIATTR_PARAM_CBANK
	.align		4
        /*003c*/ 	.byte	0x04, 0x0a
        /*003e*/ 	.short	(.L_105 - .L_104)
	.align		4
.L_104:
        /*0040*/ 	.word	index@(.nv.constant0._Z16kernelFuncDoublePd)
        /*0044*/ 	.short	0x0380
        /*0046*/ 	.short	0x0008


	//----- nvinfo : EIATTR_SW_WAR
	.align		4
.L_105:
        /*0048*/ 	.byte	0x04, 0x36
        /*004a*/ 	.short	(.L_107 - .L_106)
.L_106:
        /*004c*/ 	.word	0x00000008
.L_107:


//--------------------- .nv.info._Z14kernelFuncHalfPd --------------------------
	.section	.nv.info._Z14kernelFuncHalfPd,"",@"SHT_CUDA_INFO"
	.sectionflags	@""
	.align	4


	//----- nvinfo : EIATTR_CUDA_API_VERSION
	.align		4
        /*0000*/ 	.byte	0x04, 0x37
        /*0002*/ 	.short	(.L_109 - .L_108)
.L_108:
        /*0004*/ 	.word	0x00000082


	//----- nvinfo : EIATTR_KPARAM_INFO
	.align		4
.L_109:
        /*0008*/ 	.byte	0x04, 0x17
        /*000a*/ 	.short	(.L_111 - .L_110)
.L_110:
        /*000c*/ 	.word	0x00000000
        /*0010*/ 	.short	0x0000
        /*0012*/ 	.short	0x0000
        /*0014*/ 	.byte	0x00, 0xf5, 0x21, 0x00


	//----- nvinfo : EIATTR_SPARSE_MMA_MASK
	.align		4
.L_111:
        /*0018*/ 	.byte	0x03, 0x50
        /*001a*/ 	.short	0x0000


	//----- nvinfo : EIATTR_MAXREG_COUNT
	.align		4
        /*001c*/ 	.byte	0x03, 0x1b
        /*001e*/ 	.short	0x00ff


	//----- nvinfo : EIATTR_MERCURY_ISA_VERSION
	.align		4
        /*0020*/ 	.byte	0x03, 0x5f
        /*0022*/ 	.short	0x0101


	//----- nvinfo : EIATTR_VRC_CTA_INIT_COUNT
	.align		4
        /*0024*/ 	.byte	0x02, 0x4a
	.zero		1
	.zero		1


	//----- nvinfo : EIATTR_EXIT_INSTR_OFFSETS
	.align		4
        /*0028*/ 	.byte	0x04, 0x1c
        /*002a*/ 	.short	(.L_113 - .L_112)


	//   ....[0]....
.L_112:
        /*002c*/ 	.word	0x00000010


	//----- nvinfo : EIATTR_CBANK_PARAM_SIZE
	.align		4
.L_113:
        /*0030*/ 	.byte	0x03, 0x19
        /*0032*/ 	.short	0x0008


	//----- nvinfo : EIATTR_PARAM_CBANK
	.align		4
        /*0034*/ 	.byte	0x04, 0x0a
        /*0036*/ 	.short	(.L_115 - .L_114)
	.align		4
.L_114:
        /*0038*/ 	.word	index@(.nv.constant0._Z14kernelFuncHalfPd)
        /*003c*/ 	.short	0x0380
        /*003e*/ 	.short	0x0008


	//----- nvinfo : EIATTR_SW_WAR
	.align		4
.L_115:
        /*0040*/ 	.byte	0x04, 0x36
        /*0042*/ 	.short	(.L_117 - .L_116)
.L_116:
        /*0044*/ 	.word	0x00000008
.L_117:


//--------------------- .nv.callgraph             --------------------------
	.section	.nv.callgraph,"",@"SHT_CUDA_CALLGRAPH"
	.align	4
	.sectionentsize	8
	.align		4
        /*0000*/ 	.word	0x00000000
	.align		4
        /*0004*/ 	.word	0xffffffff
	.align		4
        /*0008*/ 	.word	0x00000000
	.align		4
        /*000c*/ 	.word	0xfffffffe
	.align		4
        /*0010*/ 	.word	0x00000000
	.align		4
        /*0014*/ 	.word	0xfffffffd
	.align		4
        /*0018*/ 	.word	0x00000000
	.align		4
        /*001c*/ 	.word	0xfffffffc


//--------------------- .nv.constant4             --------------------------
	.section	.nv.constant4,"a",@progbits
	.align	8
	.align		8
.nv.constant4:
        /*0000*/ 	.dword	__cudart_i2opi_f
	.align		8
        /*0008*/ 	.dword	__cudart_i2opi_d


//--------------------- .text._Z20testIntegerFunctionsv --------------------------
	.section	.text._Z20testIntegerFunctionsv,"ax",@progbits
	.align	128
        .global         _Z20testIntegerFunctionsv
        .type           _Z20testIntegerFunctionsv,@function
        .size           _Z20testIntegerFunctionsv,(.L_x_44 - _Z20testIntegerFunctionsv)
        .other          _Z20testIntegerFunctionsv,@"STO_CUDA_ENTRY STV_DEFAULT"
_Z20testIntegerFunctionsv:
.text._Z20testIntegerFunctionsv:
[----:B------:R-:W-:Y:S01]  /*0000*/  LDC R1, c[0x0][0x37c] ;  /* 0x0000df00ff017b82 */ /* 0x000fe20000000800 */
[----:B------:R-:W-:Y:S05]  /*0010*/  EXIT ;  /* 0x000000000000794d */ /* 0x000fea0003800000 */
.L_x_0:
[----:B------:R-:W-:-:S00]  /*0020*/  BRA `(.L_x_0) ;  /* 0xfffffffc00fc7947 */ /* 0x000fc0000383ffff */
[----:B------:R-:W-:-:S00]  /*0030*/  NOP ;  /* 0x0000000000007918 */ /* 0x000fc00000000000 */
        /* <DEDUP_REMOVED lines=12> */
.L_x_44:


//--------------------- .text._Z14testSimulationv --------------------------
	.section	.text._Z14testSimulationv,"ax",@progbits
	.align	128
        .global         _Z14testSimulationv
        .type           _Z14testSimulationv,@function
        .size           _Z14testSimulationv,(.L_x_45 - _Z14testSimulationv)
        .other          _Z14testSimulationv,@"STO_CUDA_ENTRY STV_DEFAULT"
_Z14testSimulationv:
.text._Z14testSimulationv:
[----:B------:R-:W-:Y:S01]  /*0000*/  LDC R1, c[0x0][0x37c] ;  /* 0x0000df00ff017b82 */ /* 0x000fe20000000800 */
[----:B------:R-:W-:Y:S05]  /*0010*/  EXIT ;  /* 0x000000000000794d */ /* 0x000fea0003800000 */
.L_x_1:
        /* <DEDUP_REMOVED lines=14> */
.L_x_45:


//--------------------- .text._Z15testUnsupportedv --------------------------
	.section	.text._Z15testUnsupportedv,"ax",@progbits
	.align	128
        .global         _Z15testUnsupportedv
        .type           _Z15testUnsupportedv,@function
        .size           _Z15testUnsupportedv,(.L_x_46 - _Z15testUnsupportedv)
        .other          _Z15testUnsupportedv,@"STO_CUDA_ENTRY STV_DEFAULT"
_Z15testUnsupportedv:
.text._Z15testUnsupportedv:
[----:B------:R-:W-:Y:S01]  /*0000*/  LDC R1, c[0x0][0x37c] ;  /* 0x0000df00ff017b82 */ /* 0x000fe20000000800 */
[----:B------:R-:W-:Y:S05]  /*0010*/  EXIT ;  /* 0x000000000000794d */ /* 0x000fea0003800000 */
.L_x_2:
        /* <DEDUP_REMOVED lines=14> */
.L_x_46:


//--------------------- .text._Z19kernelFuncTypecastsv --------------------------
	.section	.text._Z19kernelFuncTypecastsv,"ax",@progbits
	.align	128
        .global         _Z19kernelFuncTypecastsv
        .type           _Z19kernelFuncTypecastsv,@function
        .size           _Z19kernelFuncTypecastsv,(.L_x_47 - _Z19kernelFuncTypecastsv)
        .other          _Z19kernelFuncTypecastsv,@"STO_CUDA_ENTRY STV_DEFAULT"
_Z19kernelFuncTypecastsv:
.text._Z19kernelFuncTypecastsv:
[----:B------:R-:W-:Y:S01]  /*0000*/  LDC R1, c[0x0][0x37c] ;  /* 0x0000df00ff017b82 */ /* 0x000fe20000000800 */
[----:B------:R-:W-:Y:S05]  /*0010*/  EXIT ;  /* 0x000000000000794d */ /* 0x000fea0003800000 */
.L_x_3:
        /* <DEDUP_REMOVED lines=14> */
.L_x_47:


//--------------------- .text._Z15kernelFuncFloatPf --------------------------
	.section	.text._Z15kernelFuncFloatPf,"ax",@progbits
	.align	128
        .global         _Z15kernelFuncFloatPf
        .type           _Z15kernelFuncFloatPf,@function
        .size           _Z15kernelFuncFloatPf,(.L_x_37 - _Z15kernelFuncFloatPf)
        .other          _Z15kernelFuncFloatPf,@"STO_CUDA_ENTRY STV_DEFAULT"
_Z15kernelFuncFloatPf:
.text._Z15kernelFuncFloatPf:
[----:B------:R-:W-:Y:S08]  /*0000*/  LDC R1, c[0x0][0x37c] ;  /* 0x0000df00ff017b82 */ /* 0x000ff00000000800 */
[----:B------:R-:W0:Y:S01]  /*0010*/  LDC.64 R2, c[0x0][0x380] ;  /* 0x0000e000ff027b82 */ /* 0x000e220000000a00 */
[----:B------:R-:W0:Y:S02]  /*0020*/  LDCU.64 UR4, c[0x0][0x358] ;  /* 0x00006b00ff0477ac */ /* 0x000e240008000a00 */
[----:B0-----:R-:W2:Y:S02]  /*0030*/  LDG.E R0, desc[UR4][R2.64] ;  /* 0x0000000402007981 */ /* 0x001ea4000c1e1900 */
[----:B--2---:R-:W-:Y:S01]  /*0040*/  FMUL.RZ R8, R0, 0.15915493667125701904 ;  /* 0x3e22f98300087820 */ /* 0x004fe2000040c000 */
[----:B------:R-:W-:-:S03]  /*0050*/  SHF.R.U32.HI R0, RZ, 0x1f, R0 ;  /* 0x0000001fff007819 */ /* 0x000fc60000011600 */
[----:B------:R-:W0:Y:S01]  /*0060*/  MUFU.COS R4, R8 ;  /* 0x0000000800047308 */ /* 0x000e220000000000 */
[----:B------:R-:W-:-:S05]  /*0070*/  I2FP.F32.U32 R5, R0 ;  /* 0x0000000000057245 */ /* 0x000fca0000201000 */
[----:B------:R1:W-:Y:S01]  /*0080*/  STG.E desc[UR4][R2.64+0x8], R5 ;  /* 0x0000080502007986 */ /* 0x0003e2000c101904 */
[----:B0-----:R-:W-:-:S06]  /*0090*/  FMUL R4, R4, 3.3219280242919921875 ;  /* 0x40549a7804047820 */ /* 0x001fcc0000400000 */
[----:B------:R-:W0:Y:S02]  /*00a0*/  MUFU.EX2 R4, R4 ;  /* 0x0000000400047308 */ /* 0x000e240000000800 */
[----:B0-----:R-:W-:-:S05]  /*00b0*/  FMUL R6, R4, 1.4426950216293334961 ;  /* 0x3fb8aa3b04067820 */ /* 0x001fca0000400000 */
[----:B------:R-:W-:-:S13]  /*00c0*/  FSETP.GEU.AND P0, PT, R6, -126, PT ;  /* 0xc2fc00000600780b */ /* 0x000fda0003f0e000 */
[----:B------:R-:W-:-:S04]  /*00d0*/  @!P0 FMUL R6, R6, 0.5 ;  /* 0x3f00000006068820 */ /* 0x000fc80000400000 */
[----:B------:R-:W0:Y:S02]  /*00e0*/  MUFU.EX2 R7, R6 ;  /* 0x0000000600077308 */ /* 0x000e240000000800 */
[----:B0-----:R-:W-:-:S05]  /*00f0*/  @!P0 FMUL R7, R7, R7 ;  /* 0x0000000707078220 */ /* 0x001fca0000400000 */
[----:B------:R1:W-:Y:S01]  /*0100*/  STG.E desc[UR4][R2.64], R7 ;  /* 0x0000000702007986 */ /* 0x0003e2000c101904 */
[----:B------:R-:W-:-:S04]  /*0110*/  IADD3 R0, PT, PT, R7, -0xd000000, RZ ;  /* 0xf300000007007810 */ /* 0x000fc80007ffe0ff */
[----:B------:R-:W-:-:S13]  /*0120*/  ISETP.GT.U32.AND P0, PT, R0, 0x727fffff, PT ;  /* 0x727fffff0000780c */ /* 0x000fda0003f04070 */
[----:B-1----:R-:W-:Y:S05]  /*0130*/  @!P0 BRA `(.L_x_4) ;  /* 0x0000000000108947 */ /* 0x002fea0003800000 */
[----:B------:R-:W-:-:S07]  /*0140*/  MOV R6, 0x160 ;  /* 0x0000016000067802 */ /* 0x000fce0000000f00 */
[----:B------:R-:W-:Y:S05]  /*0150*/  CALL.REL.NOINC `($__internal_0_$__cuda_sm20_sqrt_rd_f32_slowpath) ;  /* 0x0000000000d87944 */ /* 0x000fea0003c00000 */
[----:B------:R-:W-:Y:S01]  /*0160*/  MOV R0, R7 ;  /* 0x0000000700007202 */ /* 0x000fe20000000f00 */
[----:B------:R-:W-:Y:S06]  /*0170*/  BRA `(.L_x_5) ;  /* 0x0000000000247947 */ /* 0x000fec0003800000 */
.L_x_4:
[----:B------:R-:W0:Y:S02]  /*0180*/  MUFU.RSQ R0, R7 ;  /* 0x0000000700007308 */ /* 0x000e240000001400 */
[----:B0-----:R-:W-:Y:S01]  /*0190*/  FMUL.FTZ R2, R7, R0 ;  /* 0x0000000007027220 */ /* 0x001fe20000410000 */
[----:B------:R-:W-:-:S03]  /*01a0*/  FMUL.FTZ R0, R0, 0.5 ;  /* 0x3f00000000007820 */ /* 0x000fc60000410000 */
[----:B------:R-:W-:-:S04]  /*01b0*/  FADD.FTZ R3, -R2, -RZ ;  /* 0x800000ff02037221 */ /* 0x000fc80000010100 */
[----:B------:R-:W-:-:S04]  /*01c0*/  FFMA R3, R0, R3, 0.5 ;  /* 0x3f00000000037423 */ /* 0x000fc80000000003 */
[----:B------:R-:W-:-:S04]  /*01d0*/  FFMA R3, R2, R3, R2 ;  /* 0x0000000302037223 */ /* 0x000fc80000000002 */
[----:B------:R-:W-:-:S04]  /*01e0*/  FADD.FTZ R2, -R3, -RZ ;  /* 0x800000ff03027221 */ /* 0x000fc80000010100 */
[----:B------:R-:W-:-:S04]  /*01f0*/  FFMA R2, R3, R2, R7 ;  /* 0x0000000203027223 */ /* 0x000fc80000000007 */
[----:B------:R-:W-:-:S07]  /*0200*/  FFMA.RM R0, R0, R2, R3 ;  /* 0x0000000200007223 */ /* 0x000fce0000004003 */
.L_x_5:
[----:B------:R-:W-:-:S04]  /*0210*/  IADD3 R2, PT, PT, R0, -0xd000000, RZ ;  /* 0xf300000000027810 */ /* 0x000fc80007ffe0ff */
[----:B------:R-:W-:-:S13]  /*0220*/  ISETP.GT.U32.AND P0, PT, R2, 0x727fffff, PT ;  /* 0x727fffff0200780c */ /* 0x000fda0003f04070 */
[----:B------:R-:W-:Y:S05]  /*0230*/  @!P0 BRA `(.L_x_6) ;  /* 0x0000000000108947 */ /* 0x000fea0003800000 */
[----:B------:R-:W-:-:S07]  /*0240*/  MOV R4, 0x260 ;  /* 0x0000026000047802 */ /* 0x000fce0000000f00 */
[----:B------:R-:W-:Y:S05]  /*0250*/  CALL.REL.NOINC `($__internal_1_$__cuda_sm20_sqrt_ru_f32_slowpath) ;  /* 0x0000000400007944 */ /* 0x000fea0003c00000 */
[----:B------:R-:W-:Y:S01]  /*0260*/  MOV R2, R0 ;  /* 0x0000000000027202 */ /* 0x000fe20000000f00 */
[----:B------:R-:W-:Y:S06]  /*0270*/  BRA `(.L_x_7) ;  /* 0x0000000000187947 */ /* 0x000fec0003800000 */
.L_x_6:
[----:B------:R-:W0:Y:S02]  /*0280*/  MUFU.RSQ R3, R0 ;  /* 0x0000000000037308 */ /* 0x000e240000001400 */
[C---:B0-----:R-:W-:Y:S01]  /*0290*/  FMUL.FTZ R5, R3.reuse, R0 ;  /* 0x0000000003057220 */ /* 0x041fe20000410000 */
[----:B------:R-:W-:-:S03]  /*02a0*/  FMUL.FTZ R3, R3, 0.5 ;  /* 0x3f00000003037820 */ /* 0x000fc60000410000 */
[----:B------:R-:W-:-:S04]  /*02b0*/  FADD.FTZ R2, -R5, -RZ ;  /* 0x800000ff05027221 */ /* 0x000fc80000010100 */
[----:B------:R-:W-:-:S04]  /*02c0*/  FFMA R2, R5, R2, R0 ;  /* 0x0000000205027223 */ /* 0x000fc80000000000 */
[----:B------:R-:W-:-:S07]  /*02d0*/  FFMA.RP R2, R2, R3, R5 ;  /* 0x0000000302027223 */ /* 0x000fce0000008005 */
.L_x_7:
[----:B------:R-:W-:Y:S01]  /*02e0*/  FMUL.RZ R6, R2, 0.15915493667125701904 ;  /* 0x3e22f98302067820 */ /* 0x000fe2000040c000 */
[----:B------:R-:W-:-:S03]  /*02f0*/  PLOP3.LUT P1, PT, PT, PT, PT, 0x8, 0x80 ;  /* 0x000000000080781c */ /* 0x000fc60003f2e170 */
[----:B------:R-:W0:Y:S02]  /*0300*/  MUFU.SIN R0, R6 ;  /* 0x0000000600007308 */ /* 0x000e240000000400 */
[----:B0-----:R-:W-:-:S06]  /*0310*/  FMUL.RZ R7, R0, 0.15915493667125701904 ;  /* 0x3e22f98300077820 */ /* 0x001fcc000040c000 */
[----:B------:R-:W0:Y:S08]  /*0320*/  MUFU.SIN R0, R7 ;  /* 0x0000000700007308 */ /* 0x000e300000000400 */
[----:B------:R-:W-:Y:S01]  /*0330*/  MUFU.RSQ R7, +QNAN ;  /* 0x7fc0000000077908 */ /* 0x000fe20000001400 */
[----:B0-----:R-:W-:-:S07]  /*0340*/  FMUL.RZ R8, R0, 0.15915493667125701904 ;  /* 0x3e22f98300087820 */ /* 0x001fce000040c000 */
[----:B------:R-:W0:Y:S08]  /*0350*/  MUFU.COS R4, R8 ;  /* 0x0000000800047308 */ /* 0x000e300000000000 */
[----:B------:R-:W1:Y:S01]  /*0360*/  MUFU.SIN R0, R8 ;  /* 0x0000000800007308 */ /* 0x000e620000000400 */
[----:B0-----:R-:W-:-:S13]  /*0370*/  FSETP.GEU.AND P0, PT, |R4|, 1.175494350822287508e-38, PT ;  /* 0x008000000400780b */ /* 0x001fda0003f0e200 */
[----:B------:R-:W-:Y:S01]  /*0380*/  @!P0 FMUL R4, R4, 16777216 ;  /* 0x4b80000004048820 */ /* 0x000fe20000400000 */
[----:B-1----:R-:W-:-:S03]  /*0390*/  @!P0 FMUL R0, R0, 16777216 ;  /* 0x4b80000000008820 */ /* 0x002fc60000400000 */
[----:B------:R-:W0:Y:S02]  /*03a0*/  MUFU.RCP R3, R4 ;  /* 0x0000000400037308 */ /* 0x000e240000001000 */
[----:B0-----:R-:W-:-:S05]  /*03b0*/  FMUL R5, R3, R0 ;  /* 0x0000000003057220 */ /* 0x001fca0000400000 */
[----:B------:R-:W-:Y:S02]  /*03c0*/  FMNMX R0, R5, R2, PT ;  /* 0x0000000205007209 */ /* 0x000fe40003800000 */
[----:B------:R-:W0:Y:S01]  /*03d0*/  LDC.64 R2, c[0x0][0x380] ;  /* 0x0000e000ff027b82 */ /* 0x000e220000000a00 */
[----:B------:R-:W1:Y:S01]  /*03e0*/  FRND.FLOOR R5, R5 ;  /* 0x0000000500057307 */ /* 0x000e620000205000 */
[----:B------:R-:W-:-:S13]  /*03f0*/  FSETP.NAN.AND P0, PT, |R0|, |R0|, PT ;  /* 0x400000000000720b */ /* 0x000fda0003f08200 */
[C---:B------:R-:W-:Y:S01]  /*0400*/  @!P0 LOP3.LUT P2, RZ, R0.reuse, 0x7fffffff, RZ, 0xc0, !PT ;  /* 0x7fffffff00ff8812 */ /* 0x040fe2000784c0ff */
[C-C-:B------:R-:W-:Y:S01]  /*0410*/  @P0 FADD R9, R0.reuse, R0.reuse ;  /* 0x0000000000090221 */ /* 0x140fe20000000000 */
[----:B------:R-:W-:Y:S02]  /*0420*/  @!P0 MOV R11, 0x1 ;  /* 0x00000001000b8802 */ /* 0x000fe40000000f00 */
[----:B------:R-:W-:Y:S02]  /*0430*/  @!P0 PLOP3.LUT P1, PT, P2, PT, PT, 0x80, 0x8 ;  /* 0x000000000008881c */ /* 0x000fe4000172f070 */
[----:B------:R-:W-:Y:S02]  /*0440*/  @!P0 FSETP.NEU.AND P2, PT, R0, RZ, PT ;  /* 0x000000ff0000820b */ /* 0x000fe40003f4d000 */
[----:B------:R-:W-:Y:S01]  /*0450*/  @!P0 LOP3.LUT R11, R11, 0x80000000, R0, 0xb8, !PT ;  /* 0x800000000b0b8812 */ /* 0x000fe200078eb800 */
[----:B0-----:R-:W-:Y:S04]  /*0460*/  STG.E desc[UR4][R2.64+0x8], R7 ;  /* 0x0000080702007986 */ /* 0x001fe8000c101904 */
[----:B-1----:R-:W-:Y:S04]  /*0470*/  STG.E desc[UR4][R2.64+0x4], R5 ;  /* 0x0000040502007986 */ /* 0x002fe8000c101904 */
[----:B------:R-:W-:-:S04]  /*0480*/  @P1 FSEL R0, R11, R0, !P2 ;  /* 0x000000000b001208 */ /* 0x000fc80005000000 */
[----:B------:R-:W-:-:S05]  /*0490*/  @!P0 MOV R9, R0 ;  /* 0x0000000000098202 */ /* 0x000fca0000000f00 */
[----:B------:R-:W-:Y:S01]  /*04a0*/  STG.E desc[UR4][R2.64], R9 ;  /* 0x0000000902007986 */ /* 0x000fe2000c101904 */
[----:B------:R-:W-:Y:S05]  /*04b0*/  EXIT ;  /* 0x000000000000794d */ /* 0x000fea0003800000 */
        .weak           $__internal_0_$__cuda_sm20_sqrt_rd_f32_slowpath
        .type           $__internal_0_$__cuda_sm20_sqrt_rd_f32_slowpath,@function
        .size           $__internal_0_$__cuda_sm20_sqrt_rd_f32_slowpath,($__internal_1_$__cuda_sm20_sqrt_ru_f32_slowpath - $__internal_0_$__cuda_sm20_sqrt_rd_f32_slowpath)
$__internal_0_$__cuda_sm20_sqrt_rd_f32_slowpath:
[----:B------:R-:W-:-:S13]  /*04c0*/  LOP3.LUT P0, RZ, R7, 0x7fffffff, RZ, 0xc0, !PT ;  /* 0x7fffffff07ff7812 */ /* 0x000fda000780c0ff */
[----:B------:R-:W-:Y:S05]  /*04d0*/  @!P0 BRA `(.L_x_8) ;  /* 0x0000000000548947 */ /* 0x000fea0003800000 */
[----:B------:R-:W-:Y:S02]  /*04e0*/  FSETP.GEU.FTZ.AND P0, PT, R7, RZ, PT ;  /* 0x000000ff0700720b */ /* 0x000fe40003f1e000 */
[----:B------:R-:W-:-:S11]  /*04f0*/  MOV R0, R7 ;  /* 0x0000000700007202 */ /* 0x000fd60000000f00 */
[----:B------:R-:W-:Y:S01]  /*0500*/  @!P0 MOV R7, 0x7fffffff ;  /* 0x7fffffff00078802 */ /* 0x000fe20000000f00 */
[----:B------:R-:W-:Y:S06]  /*0510*/  @!P0 BRA `(.L_x_8) ;  /* 0x0000000000448947 */ /* 0x000fec0003800000 */
[----:B------:R-:W-:-:S13]  /*0520*/  FSETP.GTU.FTZ.AND P0, PT, |R0|, +INF , PT ;  /* 0x7f8000000000780b */ /* 0x000fda0003f1c200 */
[----:B------:R-:W-:Y:S01]  /*0530*/  @P0 FADD.FTZ R7, R0, 1 ;  /* 0x3f80000000070421 */ /* 0x000fe20000010000 */
[----:B------:R-:W-:Y:S06]  /*0540*/  @P0 BRA `(.L_x_8) ;  /* 0x0000000000380947 */ /* 0x000fec0003800000 */
[----:B------:R-:W-:-:S13]  /*0550*/  FSETP.NEU.FTZ.AND P0, PT, |R0|, +INF , PT ;  /* 0x7f8000000000780b */ /* 0x000fda0003f1d200 */
[----:B------:R-:W-:Y:S01]  /*0560*/  @!P0 MOV R7, R0 ;  /* 0x0000000000078202 */ /* 0x000fe20000000f00 */
[----:B------:R-:W-:Y:S06]  /*0570*/  @!P0 BRA `(.L_x_8) ;  /* 0x00000000002c8947 */ /* 0x000fec0003800000 */
[----:B------:R-:W-:-:S04]  /*0580*/  FFMA R0, R0, 1.84467440737095516160e+19, RZ ;  /* 0x5f80000000007823 */ /* 0x000fc800000000ff */
        /* <DEDUP_REMOVED lines=8> */
[----:B------:R-:W-:-:S04]  /*0610*/  FFMA.RM R2, R3, R2, R5 ;  /* 0x0000000203027223 */ /* 0x000fc80000004005 */
[----:B------:R-:W-:-:S07]  /*0620*/  FMUL.FTZ R7, R2, 2.3283064365386962891e-10 ;  /* 0x2f80000002077820 */ /* 0x000fce0000410000 */
.L_x_8:
[----:B------:R-:W-:Y:S01]  /*0630*/  HFMA2 R3, -RZ, RZ, 0, 0 ;  /* 0x00000000ff037431 */ /* 0x000fe200000001ff */
[----:B------:R-:W-:-:S04]  /*0640*/  MOV R2, R6 ;  /* 0x0000000600027202 */ /* 0x000fc80000000f00 */
[----:B------:R-:W-:Y:S05]  /*0650*/  RET.REL.NODEC R2 `(_Z15kernelFuncFloatPf) ;  /* 0xfffffff802687950 */ /* 0x000fea0003c3ffff */
        .weak           $__internal_1_$__cuda_sm20_sqrt_ru_f32_slowpath
        .type           $__internal_1_$__cuda_sm20_sqrt_ru_f32_slowpath,@function
        .size           $__internal_1_$__cuda_sm20_sqrt_ru_f32_slowpath,(.L_x_37 - $__internal_1_$__cuda_sm20_sqrt_ru_f32_slowpath)
$__internal_1_$__cuda_sm20_sqrt_ru_f32_slowpath:
[----:B------:R-:W-:-:S13]  /*0660*/  LOP3.LUT P0, RZ, R0, 0x7fffffff, RZ, 0xc0, !PT ;  /* 0x7fffffff00ff7812 */ /* 0x000fda000780c0ff */
[----:B------:R-:W-:Y:S01]  /*0670*/  @!P0 MOV R2, R0 ;  /* 0x0000000000028202 */ /* 0x000fe20000000f00 */
[----:B------:R-:W-:Y:S06]  /*0680*/  @!P0 BRA `(.L_x_9) ;  /* 0x0000000000448947 */ /* 0x000fec0003800000 */
[----:B------:R-:W-:-:S13]  /*0690*/  FSETP.GEU.FTZ.AND P0, PT, R0, RZ, PT ;  /* 0x000000ff0000720b */ /* 0x000fda0003f1e000 */
        /* <DEDUP_REMOVED lines=13> */
[----:B------:R-:W-:-:S04]  /*0770*/  FFMA R2, R5, R2, R0 ;  /* 0x0000000205027223 */ /* 0x000fc80000000000 */
[----:B------:R-:W-:-:S04]  /*0780*/  FFMA.RP R2, R2, R3, R5 ;  /* 0x0000000302027223 */ /* 0x000fc80000008005 */
[----:B------:R-:W-:-:S07]  /*0790*/  FMUL.FTZ R2, R2, 2.3283064365386962891e-10 ;  /* 0x2f80000002027820 */ /* 0x000fce0000410000 */
.L_x_9:
[----:B------:R-:W-:Y:S01]  /*07a0*/  HFMA2 R3, -RZ, RZ, 0, 0 ;  /* 0x00000000ff037431 */ /* 0x000fe200000001ff */
[----:B------:R-:W-:Y:S02]  /*07b0*/  MOV R0, R2 ;  /* 0x0000000200007202 */ /* 0x000fe40000000f00 */
[----:B------:R-:W-:-:S04]  /*07c0*/  MOV R2, R4 ;  /* 0x0000000400027202 */ /* 0x000fc80000000f00 */
[----:B------:R-:W-:Y:S05]  /*07d0*/  RET.REL.NODEC R2 `(_Z15kernelFuncFloatPf) ;  /* 0xfffffff802087950 */ /* 0x000fea0003c3ffff */
.L_x_10:
        /* <DEDUP_REMOVED lines=10> */
.L_x_37:


//--------------------- .text._Z16kernelFuncDoublePd --------------------------
	.section	.text._Z16kernelFuncDoublePd,"ax",@progbits
	.align	128
        .global         _Z16kernelFuncDoublePd
        .type           _Z16kernelFuncDoublePd,@function
        .size           _Z16kernelFuncDoublePd,(.L_x_43 - _Z16kernelFuncDoublePd)
        .other          _Z16kernelFuncDoublePd,@"STO_CUDA_ENTRY STV_DEFAULT"
_Z16kernelFuncDoublePd:
.text._Z16kernelFuncDoublePd:
[----:B------:R-:W0:Y:S08]  /*0000*/  LDC R1, c[0x0][0x37c] ;  /* 0x0000df00ff017b82 */ /* 0x000e300000000800 */
[----:B------:R-:W1:Y:S01]  /*0010*/  LDC.64 R2, c[0x0][0x380] ;  /* 0x0000e000ff027b82 */ /* 0x000e620000000a00 */
[----:B------:R-:W1:Y:S01]  /*0020*/  LDCU.64 UR4, c[0x0][0x358] ;  /* 0x00006b00ff0477ac */ /* 0x000e620008000a00 */
[----:B0-----:R-:W-:Y:S01]  /*0030*/  VIADD R1, R1, 0xffffffd8 ;  /* 0xffffffd801017836 */ /* 0x001fe20000000000 */
[----:B-1----:R-:W2:Y:S02]  /*0040*/  LDG.E.64 R2, desc[UR4][R2.64] ;  /* 0x0000000402027981 */ /* 0x002ea4000c1e1b00 */
[----:B--2---:R-:W-:-:S06]  /*0050*/  DSETP.GE.AND P0, PT, |R2|, 2.14748364800000000000e+09, PT ;  /* 0x41e000000200742a */ /* 0x004fcc0003f06200 */
[----:B------:R-:W-:-:S14]  /*0060*/  DSETP.EQ.OR P0, PT, |R2|, +INF , !P0 ;  /* 0x7ff000000200742a */ /* 0x000fdc0004702600 */
[----:B------:R-:W-:Y:S05]  /*0070*/  @P0 BRA `(.L_x_11) ;  /* 0x0000000000100947 */ /* 0x000fea0003800000 */
[----:B------:R-:W-:Y:S01]  /*0080*/  IMAD.MOV.U32 R6, RZ, RZ, R2 ;  /* 0x000000ffff067224 */ /* 0x000fe200078e0002 */
[----:B------:R-:W-:Y:S01]  /*0090*/  MOV R10, 0xc0 ;  /* 0x000000c0000a7802 */ /* 0x000fe20000000f00 */
[----:B------:R-:W-:-:S07]  /*00a0*/  IMAD.MOV.U32 R7, RZ, RZ, R3 ;  /* 0x000000ffff077224 */ /* 0x000fce00078e0003 */
[----:B------:R-:W-:Y:S05]  /*00b0*/  CALL.REL.NOINC `($_Z16kernelFuncDoublePd$__internal_trig_reduction_slowpathd) ;  /* 0x0000001400787944 */ /* 0x000fea0003c00000 */
.L_x_11:
[----:B------:R-:W-:Y:S05]  /*00c0*/  @P0 BRA `(.L_x_12) ;  /* 0x0000000000100947 */ /* 0x000fea0003800000 */
[----:B------:R-:W-:Y:S01]  /*00d0*/  MOV R6, R2 ;  /* 0x0000000200067202 */ /* 0x000fe20000000f00 */
[----:B------:R-:W-:Y:S01]  /*00e0*/  IMAD.MOV.U32 R7, RZ, RZ, R3 ;  /* 0x000000ffff077224 */ /* 0x000fe200078e0003 */
[----:B------:R-:W-:-:S07]  /*00f0*/  MOV R10, 0x110 ;  /* 0x00000110000a7802 */ /* 0x000fce0000000f00 */
[----:B------:R-:W-:Y:S05]  /*0100*/  CALL.REL.NOINC `($_Z16kernelFuncDoublePd$__internal_trig_reduction_slowpathd) ;  /* 0x0000001400647944 */ /* 0x000fea0003c00000 */
.L_x_12:
[----:B------:R-:W-:Y:S05]  /*0110*/  @P0 BRA `(.L_x_13) ;  /* 0x0000000000100947 */ /* 0x000fea0003800000 */
[----:B------:R-:W-:Y:S01]  /*0120*/  IMAD.MOV.U32 R6, RZ, RZ, R2 ;  /* 0x000000ffff067224 */ /* 0x000fe200078e0002 */
[----:B------:R-:W-:Y:S01]  /*0130*/  MOV R10, 0x160 ;  /* 0x00000160000a7802 */ /* 0x000fe20000000f00 */
[----:B------:R-:W-:-:S07]  /*0140*/  IMAD.MOV.U32 R7, RZ, RZ, R3 ;  /* 0x000000ffff077224 */ /* 0x000fce00078e0003 */
[----:B------:R-:W-:Y:S05]  /*0150*/  CALL.REL.NOINC `($_Z16kernelFuncDoublePd$__internal_trig_reduction_slowpathd) ;  /* 0x0000001400507944 */ /* 0x000fea0003c00000 */
.L_x_13:
[----:B------:R-:W-:-:S07]  /*0160*/  MOV R0, 0x180 ;  /* 0x0000018000007802 */ /* 0x000fce0000000f00 */
[----:B------:R-:W-:Y:S05]  /*0170*/  CALL.REL.NOINC `($__internal_6_$__cuda_sm20_rcp_rz_f64) ;  /* 0x0000001000347944 */ /* 0x000fea0003c00000 */
[----:B------:R-:W-:Y:S01]  /*0180*/  MOV R4, R6 ;  /* 0x0000000600047202 */ /* 0x000fe20000000f00 */
[----:B------:R-:W-:Y:S01]  /*0190*/  IMAD.MOV.U32 R5, RZ, RZ, R7 ;  /* 0x000000ffff057224 */ /* 0x000fe200078e0007 */
[----:B------:R-:W-:-:S07]  /*01a0*/  MOV R0, 0x1c0 ;  /* 0x000001c000007802 */ /* 0x000fce0000000f00 */
[----:B------:R-:W-:Y:S05]  /*01b0*/  CALL.REL.NOINC `($__internal_2_$__cuda_sm20_dsqrt_rd_f64) ;  /* 0x0000000000dc7944 */ /* 0x000fea0003c00000 */
[----:B------:R-:W0:Y:S01]  /*01c0*/  MUFU.RSQ64H R9, R5 ;  /* 0x0000000500097308 */ /* 0x000e220000001c00 */
[----:B------:R-:W-:Y:S01]  /*01d0*/  VIADD R8, R5, 0xfcb00000 ;  /* 0xfcb0000005087836 */ /* 0x000fe20000000000 */
[----:B------:R-:W-:Y:S01]  /*01e0*/  MOV R11, 0x3fd80000 ;  /* 0x3fd80000000b7802 */ /* 0x000fe20000000f00 */
[----:B------:R-:W-:-:S03]  /*01f0*/  IMAD.MOV.U32 R10, RZ, RZ, 0x0 ;  /* 0x00000000ff0a7424 */ /* 0x000fc600078e00ff */
[----:B------:R-:W-:Y:S01]  /*0200*/  ISETP.GE.U32.AND P0, PT, R8, 0x7ca00000, PT ;  /* 0x7ca000000800780c */ /* 0x000fe20003f06070 */
[----:B0-----:R-:W-:-:S08]  /*0210*/  DMUL R6, R8, R8 ;  /* 0x0000000808067228 */ /* 0x001fd00000000000 */
[----:B------:R-:W-:-:S08]  /*0220*/  DFMA R6, R4, -R6, 1 ;  /* 0x3ff000000406742b */ /* 0x000fd00000000806 */
[----:B------:R-:W-:Y:S02]  /*0230*/  DFMA R10, R6, R10, 0.5 ;  /* 0x3fe00000060a742b */ /* 0x000fe4000000000a */
[----:B------:R-:W-:-:S08]  /*0240*/  DMUL R6, R8, R6 ;  /* 0x0000000608067228 */ /* 0x000fd00000000000 */
[----:B------:R-:W-:-:S08]  /*0250*/  DFMA R12, R10, R6, R8 ;  /* 0x000000060a0c722b */ /* 0x000fd00000000008 */
[----:B------:R-:W-:Y:S02]  /*0260*/  DMUL R14, R4, R12 ;  /* 0x0000000c040e7228 */ /* 0x000fe40000000000 */
[----:B------:R-:W-:Y:S02]  /*0270*/  VIADD R11, R13, 0xfff00000 ;  /* 0xfff000000d0b7836 */ /* 0x000fe40000000000 */
[----:B------:R-:W-:-:S04]  /*0280*/  IMAD.MOV.U32 R10, RZ, RZ, R12 ;  /* 0x000000ffff0a7224 */ /* 0x000fc800078e000c */
[----:B------:R-:W-:-:S08]  /*0290*/  DFMA R16, R14, -R14, R4 ;  /* 0x8000000e0e10722b */ /* 0x000fd00000000004 */
[----:B------:R-:W-:Y:S01]  /*02a0*/  DFMA R6, R16, R10, R14 ;  /* 0x0000000a1006722b */ /* 0x000fe2000000000e */
[----:B------:R-:W-:Y:S10]  /*02b0*/  @!P0 BRA `(.L_x_14) ;  /* 0x0000000000088947 */ /* 0x000ff40003800000 */
[----:B------:R-:W-:-:S07]  /*02c0*/  MOV R0, 0x2e0 ;  /* 0x000002e000007802 */ /* 0x000fce0000000f00 */
[----:B------:R-:W-:Y:S05]  /*02d0*/  CALL.REL.NOINC `($__internal_3_$__cuda_sm20_dsqrt_rn_f64_mediumpath_v1) ;  /* 0x0000000400787944 */ /* 0x000fea0003c00000 */
.L_x_14:
[----:B------:R-:W-:Y:S01]  /*02e0*/  IMAD.MOV.U32 R4, RZ, RZ, R2 ;  /* 0x000000ffff047224 */ /* 0x000fe200078e0002 */
[----:B------:R-:W-:-:S07]  /*02f0*/  MOV R0, 0x310 ;  /* 0x0000031000007802 */ /* 0x000fce0000000f00 */
[----:B------:R-:W-:Y:S05]  /*0300*/  CALL.REL.NOINC `($__internal_4_$__cuda_sm20_dsqrt_ru_f64) ;  /* 0x0000000800207944 */ /* 0x000fea0003c00000 */
[----:B------:R-:W-:Y:S01]  /*0310*/  MOV R2, R4 ;  /* 0x0000000400027202 */ /* 0x000fe20000000f00 */
[----:B------:R-:W-:Y:S01]  /*0320*/  IMAD.MOV.U32 R3, RZ, RZ, R5 ;  /* 0x000000ffff037224 */ /* 0x000fe200078e0005 */
[----:B------:R-:W-:-:S07]  /*0330*/  MOV R0, 0x350 ;  /* 0x0000035000007802 */ /* 0x000fce0000000f00 */
[----:B------:R-:W-:Y:S05]  /*0340*/  CALL.REL.NOINC `($__internal_5_$__cuda_sm20_dsqrt_rz_f64) ;  /* 0x0000000800e87944 */ /* 0x000fea0003c00000 */
[----:B------:R-:W-:Y:S01]  /*0350*/  IMAD.MOV.U32 R4, RZ, RZ, R6 ;  /* 0x000000ffff047224 */ /* 0x000fe200078e0006 */
[----:B------:R-:W-:Y:S01]  /*0360*/  MOV R0, R3 ;  /* 0x0000000300007202 */ /* 0x000fe20000000f00 */
[----:B------:R-:W-:Y:S01]  /*0370*/  IMAD.MOV.U32 R5, RZ, RZ, R7 ;  /* 0x000000ffff057224 */ /* 0x000fe200078e0007 */
[----:B------:R-:W-:Y:S01]  /*0380*/  PLOP3.LUT P2, PT, PT, PT, PT, 0x8, 0x80 ;  /* 0x000000000080781c */ /* 0x000fe20003f4e170 */
[----:B------:R-:W-:Y:S02]  /*0390*/  IMAD.MOV.U32 R6, RZ, RZ, 0x0 ;  /* 0x00000000ff067424 */ /* 0x000fe400078e00ff */
[----:B------:R-:W-:Y:S02]  /*03a0*/  IMAD.MOV.U32 R7, RZ, RZ, R5 ;  /* 0x000000ffff077224 */ /* 0x000fe400078e0005 */
[----:B------:R-:W-:Y:S01]  /*03b0*/  DSETP.MIN.AND P0, P1, R2, R4, PT ;  /* 0x000000040200722a */ /* 0x000fe20003900000 */
[----:B------:R-:W-:Y:S02]  /*03c0*/  IMAD.MOV.U32 R3, RZ, RZ, R4 ;  /* 0x000000ffff037224 */ /* 0x000fe400078e0004 */
[----:B------:R-:W-:Y:S03]  /*03d0*/  FRND.F64.FLOOR R4, R4 ;  /* 0x0000000400047313 */ /* 0x000fe60000305800 */
[----:B------:R-:W-:-:S02]  /*03e0*/  FSEL R9, R0, R7, P0 ;  /* 0x0000000700097208 */ /* 0x000fc40000000000 */
[----:B------:R-:W-:-:S06]  /*03f0*/  SEL R2, R2, R3, P0 ;  /* 0x0000000302027207 */ /* 0x000fcc0000000000 */
[----:B------:R-:W-:-:S05]  /*0400*/  @P1 LOP3.LUT R9, R7, 0x80000, RZ, 0xfc, !PT ;  /* 0x0008000007091812 */ /* 0x000fca00078efcff */
[----:B------:R-:W-:Y:S02]  /*0410*/  IMAD.MOV.U32 R3, RZ, RZ, R9 ;  /* 0x000000ffff037224 */ /* 0x000fe400078e0009 */
[----:B------:R-:W0:Y:S02]  /*0420*/  LDC.64 R8, c[0x0][0x380] ;  /* 0x0000e000ff087b82 */ /* 0x000e240000000a00 */
[----:B------:R-:W1:Y:S02]  /*0430*/  F2F.F32.F64 R2, R2 ;  /* 0x0000000200027310 */ /* 0x000e640000301000 */
[----:B-1----:R-:W-:Y:S01]  /*0440*/  FSETP.NAN.AND P1, PT, |R2|, |R2|, PT ;  /* 0x400000020200720b */ /* 0x002fe20003f28200 */
[----:B0-----:R-:W-:-:S12]  /*0450*/  STG.E.64 desc[UR4][R8.64+0x8], R4 ;  /* 0x0000080408007986 */ /* 0x001fd8000c101b04 */
[C---:B------:R-:W-:Y:S01]  /*0460*/  @!P1 LOP3.LUT P0, RZ, R2.reuse, 0x7fffffff, RZ, 0xc0, !PT ;  /* 0x7fffffff02ff9812 */ /* 0x040fe2000780c0ff */
[C-C-:B------:R-:W-:Y:S01]  /*0470*/  @P1 FADD R0, R2.reuse, R2.reuse ;  /* 0x0000000202001221 */ /* 0x140fe20000000000 */
[----:B------:R-:W-:Y:S02]  /*0480*/  @!P1 MOV R7, 0x1 ;  /* 0x0000000100079802 */ /* 0x000fe40000000f00 */
[----:B------:R-:W-:Y:S02]  /*0490*/  @!P1 PLOP3.LUT P2, PT, P0, PT, PT, 0x80, 0x8 ;  /* 0x000000000008981c */ /* 0x000fe4000074f070 */
[----:B------:R-:W-:Y:S02]  /*04a0*/  @!P1 FSETP.NEU.AND P0, PT, R2, RZ, PT ;  /* 0x000000ff0200920b */ /* 0x000fe40003f0d000 */
[----:B------:R-:W-:-:S09]  /*04b0*/  @!P1 LOP3.LUT R7, R7, 0x80000000, R2, 0xb8, !PT ;  /* 0x8000000007079812 */ /* 0x000fd200078eb802 */
[----:B------:R-:W-:Y:S01]  /*04c0*/  @P2 FSEL R2, R7, R2, !P0 ;  /* 0x0000000207022208 */ /* 0x000fe20004000000 */
[----:B------:R-:W-:-:S04]  /*04d0*/  IMAD.MOV.U32 R7, RZ, RZ, 0x7ff80000 ;  /* 0x7ff80000ff077424 */ /* 0x000fc800078e00ff */
[----:B------:R-:W-:Y:S01]  /*04e0*/  @!P1 IMAD.MOV.U32 R0, RZ, RZ, R2 ;  /* 0x000000ffff009224 */ /* 0x000fe200078e0002 */
[----:B------:R-:W-:Y:S03]  /*04f0*/  STG.E.64 desc[UR4][R8.64+0x10], R6 ;  /* 0x0000100608007986 */ /* 0x000fe6000c101b04 */
[----:B------:R-:W0:Y:S02]  /*0500*/  F2F.F64.F32 R2, R0 ;  /* 0x0000000000027310 */ /* 0x000e240000201800 */
[----:B0-----:R-:W-:Y:S01]  /*0510*/  STG.E.64 desc[UR4][R8.64], R2 ;  /* 0x0000000208007986 */ /* 0x001fe2000c101b04 */
[----:B------:R-:W-:Y:S05]  /*0520*/  EXIT ;  /* 0x000000000000794d */ /* 0x000fea0003800000 */
        .weak           $__internal_2_$__cuda_sm20_dsqrt_rd_f64
        .type           $__internal_2_$__cuda_sm20_dsqrt_rd_f64,@function
        .size           $__internal_2_$__cuda_sm20_dsqrt_rd_f64,($__internal_3_$__cuda_sm20_dsqrt_rn_f64_mediumpath_v1 - $__internal_2_$__cuda_sm20_dsqrt_rd_f64)
$__internal_2_$__cuda_sm20_dsqrt_rd_f64:
[----:B------:R-:W-:Y:S01]  /*0530*/  SHF.L.U32 R6, R3, 0x1, RZ ;  /* 0x0000000103067819 */ /* 0x000fe200000006ff */
[--C-:B------:R-:W-:Y:S02]  /*0540*/  IMAD.MOV.U32 R9, RZ, RZ, R3.reuse ;  /* 0x000000ffff097224 */ /* 0x100fe400078e0003 */
[----:B------:R-:W-:Y:S01]  /*0550*/  IMAD.MOV.U32 R15, RZ, RZ, R2 ;  /* 0x000000ffff0f7224 */ /* 0x000fe200078e0002 */
[----:B------:R-:W-:Y:S02]  /*0560*/  LEA.HI R8, R6, 0xffffffff, RZ, 0xb ;  /* 0xffffffff06087811 */ /* 0x000fe400078f58ff */
[----:B------:R-:W-:Y:S02]  /*0570*/  SHF.R.U32.HI R6, RZ, 0x1f, R3 ;  /* 0x0000001fff067819 */ /* 0x000fe40000011603 */
[----:B------:R-:W-:-:S04]  /*0580*/  ISETP.GT.U32.AND P0, PT, R8, 0x7fd, PT ;  /* 0x000007fd0800780c */ /* 0x000fc80003f04070 */
[----:B------:R-:W-:-:S13]  /*0590*/  ISETP.NE.OR P0, PT, R6, RZ, P0 ;  /* 0x000000ff0600720c */ /* 0x000fda0000705670 */
[----:B------:R-:W-:Y:S05]  /*05a0*/  @!P0 BRA `(.L_x_15) ;  /* 0x0000000000488947 */ /* 0x000fea0003800000 */
[----:B------:R-:W-:-:S14]  /*05b0*/  DSETP.GEU.AND P0, PT, R2, RZ, PT ;  /* 0x000000ff0200722a */ /* 0x000fdc0003f0e000 */
[----:B------:R-:W-:Y:S01]  /*05c0*/  @!P0 IMAD.MOV.U32 R6, RZ, RZ, 0x0 ;  /* 0x00000000ff068424 */ /* 0x000fe200078e00ff */
[----:B------:R-:W-:Y:S01]  /*05d0*/  @!P0 MOV R7, 0xfff80000 ;  /* 0xfff8000000078802 */ /* 0x000fe20000000f00 */
[----:B------:R-:W-:Y:S06]  /*05e0*/  @!P0 BRA `(.L_x_16) ;  /* 0x0000000000a08947 */ /* 0x000fec0003800000 */
[----:B------:R-:W-:-:S06]  /*05f0*/  DSETP.NEU.AND P0, PT, |R2|, +INF , PT ;  /* 0x7ff000000200742a */ /* 0x000fcc0003f0d200 */
[----:B------:R-:W-:-:S14]  /*0600*/  DSETP.NEU.AND P0, PT, R2, RZ, P0 ;  /* 0x000000ff0200722a */ /* 0x000fdc000070d000 */
[----:B------:R-:W-:Y:S02]  /*0610*/  @!P0 IMAD.MOV.U32 R6, RZ, RZ, R2 ;  /* 0x000000ffff068224 */ /* 0x000fe400078e0002 */
[----:B------:R-:W-:Y:S01]  /*0620*/  @!P0 IMAD.MOV.U32 R7, RZ, RZ, R3 ;  /* 0x000000ffff078224 */ /* 0x000fe200078e0003 */
[----:B------:R-:W-:Y:S06]  /*0630*/  @!P0 BRA `(.L_x_16) ;  /* 0x00000000008c8947 */ /* 0x000fec0003800000 */
[----:B------:R-:W-:-:S14]  /*0640*/  DSETP.GTU.AND P0, PT, |R2|, +INF , PT ;  /* 0x7ff000000200742a */ /* 0x000fdc0003f0c200 */
[----:B------:R-:W-:Y:S01]  /*0650*/  @P0 LOP3.LUT R7, R3, 0x80000, RZ, 0xfc, !PT ;  /* 0x0008000003070812 */ /* 0x000fe200078efcff */
[----:B------:R-:W-:Y:S01]  /*0660*/  @P0 IMAD.MOV.U32 R6, RZ, RZ, R15 ;  /* 0x000000ffff060224 */ /* 0x000fe200078e000f */
[----:B------:R-:W-:Y:S06]  /*0670*/  @P0 BRA `(.L_x_16) ;  /* 0x00000000007c0947 */ /* 0x000fec0003800000 */
[----:B------:R-:W-:Y:S01]  /*0680*/  DMUL R2, R2, 1.80143985094819840000e+16 ;  /* 0x4350000002027828 */ /* 0x000fe20000000000 */
[----:B------:R-:W-:-:S09]  /*0690*/  MOV R6, 0x36 ;  /* 0x0000003600067802 */ /* 0x000fd20000000f00 */
[----:B------:R-:W-:Y:S02]  /*06a0*/  IMAD.MOV.U32 R9, RZ, RZ, R3 ;  /* 0x000000ffff097224 */ /* 0x000fe400078e0003 */
[----:B------:R-:W-:Y:S01]  /*06b0*/  IMAD.MOV.U32 R15, RZ, RZ, R2 ;  /* 0x000000ffff0f7224 */ /* 0x000fe200078e0002 */
[----:B------:R-:W-:Y:S06]  /*06c0*/  BRA `(.L_x_17) ;  /* 0x0000000000047947 */ /* 0x000fec0003800000 */
.L_x_15:
[----:B------:R-:W-:-:S07]  /*06d0*/  IMAD.MOV.U32 R6, RZ, RZ, RZ ;  /* 0x000000ffff067224 */ /* 0x000fce00078e00ff */
.L_x_17:
[----:B------:R-:W-:Y:S01]  /*06e0*/  LOP3.LUT R7, R8, 0xfffffffe, RZ, 0xc0, !PT ;  /* 0xfffffffe08077812 */ /* 0x000fe200078ec0ff */
[----:B------:R-:W-:-:S03]  /*06f0*/  IMAD.MOV.U32 R8, RZ, RZ, R15 ;  /* 0x000000ffff087224 */ /* 0x000fc600078e000f */
[C---:B------:R-:W-:Y:S02]  /*0700*/  IADD3 R2, PT, PT, R7.reuse, -0x3fe, RZ ;  /* 0xfffffc0207027810 */ /* 0x040fe40007ffe0ff */
[----:B------:R-:W-:-:S03]  /*0710*/  IADD3 R7, PT, PT, R7, -0x3fe, -R6 ;  /* 0xfffffc0207077810 */ /* 0x000fc60007ffe806 */
[----:B------:R-:W-:Y:S02]  /*0720*/  IMAD R3, R2, -0x100000, R9 ;  /* 0xfff0000002037824 */ /* 0x000fe400078e0209 */
[----:B------:R-:W-:Y:S02]  /*0730*/  IMAD.MOV.U32 R2, RZ, RZ, R15 ;  /* 0x000000ffff027224 */ /* 0x000fe400078e000f */
[----:B------:R-:W-:Y:S02]  /*0740*/  VIADD R9, R3, 0xfff00000 ;  /* 0xfff0000003097836 */ /* 0x000fe40000000000 */
[----:B------:R-:W0:Y:S08]  /*0750*/  F2F.F32.F64 R18, R2 ;  /* 0x0000000200127310 */ /* 0x000e300000301000 */
[----:B0-----:R-:W0:Y:S08]  /*0760*/  MUFU.RSQ R18, R18 ;  /* 0x0000001200127308 */ /* 0x001e300000001400 */
[----:B0-----:R-:W0:Y:S02]  /*0770*/  F2F.F64.F32 R10, R18 ;  /* 0x00000012000a7310 */ /* 0x001e240000201800 */
[----:B0-----:R-:W-:-:S08]  /*0780*/  DMUL R12, R10, R10 ;  /* 0x0000000a0a0c7228 */ /* 0x001fd00000000000 */
[----:B------:R-:W-:-:S08]  /*0790*/  DFMA R12, R8, -R12, 0.5 ;  /* 0x3fe00000080c742b */ /* 0x000fd0000000080c */
[----:B------:R-:W-:-:S08]  /*07a0*/  DFMA R12, R10, R12, R10 ;  /* 0x0000000c0a0c722b */ /* 0x000fd0000000000a */
[-C--:B------:R-:W-:Y:S02]  /*07b0*/  DMUL R10, R2, R12.reuse ;  /* 0x0000000c020a7228 */ /* 0x080fe40000000000 */
[----:B------:R-:W-:Y:S01]  /*07c0*/  DMUL R8, R8, R12 ;  /* 0x0000000c08087228 */ /* 0x000fe20000000000 */
[----:B------:R-:W-:Y:S01]  /*07d0*/  IADD3 R17, PT, PT, R13, -0x100000, RZ ;  /* 0xfff000000d117810 */ /* 0x000fe20007ffe0ff */
[----:B------:R-:W-:-:S04]  /*07e0*/  IMAD.MOV.U32 R16, RZ, RZ, R12 ;  /* 0x000000ffff107224 */ /* 0x000fc800078e000c */
[----:B------:R-:W-:Y:S02]  /*07f0*/  DFMA R14, -R10, R10, R2 ;  /* 0x0000000a0a0e722b */ /* 0x000fe40000000102 */
[----:B------:R-:W-:-:S06]  /*0800*/  DFMA R8, R12, -R8, 0.5 ;  /* 0x3fe000000c08742b */ /* 0x000fcc0000000808 */
[----:B------:R-:W-:Y:S02]  /*0810*/  DFMA R14, R14, R16, R10 ;  /* 0x000000100e0e722b */ /* 0x000fe4000000000a */
[----:B------:R-:W-:-:S06]  /*0820*/  DFMA R8, R16, R8, R16 ;  /* 0x000000081008722b */ /* 0x000fcc0000000010 */
[----:B------:R-:W-:-:S08]  /*0830*/  DFMA R2, -R14, R14, R2 ;  /* 0x0000000e0e02722b */ /* 0x000fd00000000102 */
[----:B------:R-:W-:-:S10]  /*0840*/  DFMA.RM R2, R2, R8, R14 ;  /* 0x000000080202722b */ /* 0x000fd4000000400e */
[----:B------:R-:W-:Y:S02]  /*0850*/  IMAD R7, R7, 0x80000, R3 ;  /* 0x0008000007077824 */ /* 0x000fe400078e0203 */
[----:B------:R-:W-:-:S07]  /*0860*/  IMAD.MOV.U32 R6, RZ, RZ, R2 ;  /* 0x000000ffff067224 */ /* 0x000fce00078e0002 */
.L_x_16:
[----:B------:R-:W-:Y:S01]  /*0870*/  MOV R2, R6 ;  /* 0x0000000600027202 */ /* 0x000fe20000000f00 */
[----:B------:R-:W-:Y:S02]  /*0880*/  IMAD.MOV.U32 R3, RZ, RZ, R7 ;  /* 0x000000ffff037224 */ /* 0x000fe400078e0007 */
[----:B------:R-:W-:Y:S02]  /*0890*/  IMAD.MOV.U32 R6, RZ, RZ, R0 ;  /* 0x000000ffff067224 */ /* 0x000fe400078e0000 */
[----:B------:R-:W-:-:S04]  /*08a0*/  IMAD.MOV.U32 R7, RZ, RZ, 0x0 ;  /* 0x00000000ff077424 */ /* 0x000fc800078e00ff */
[----:B------:R-:W-:Y:S05]  /*08b0*/  RET.REL.NODEC R6 `(_Z16kernelFuncDoublePd) ;  /* 0xfffffff406d07950 */ /* 0x000fea0003c3ffff */
        .weak           $__internal_3_$__cuda_sm20_dsqrt_rn_f64_mediumpath_v1
        .type           $__internal_3_$__cuda_sm20_dsqrt_rn_f64_mediumpath_v1,@function
        .size           $__internal_3_$__cuda_sm20_dsqrt_rn_f64_mediumpath_v1,($__internal_4_$__cuda_sm20_dsqrt_ru_f64 - $__internal_3_$__cuda_sm20_dsqrt_rn_f64_mediumpath_v1)
$__internal_3_$__cuda_sm20_dsqrt_rn_f64_mediumpath_v1:
[----:B------:R-:W-:Y:S01]  /*08c0*/  ISETP.GE.U32.AND P0, PT, R8, -0x3400000, PT ;  /* 0xfcc000000800780c */ /* 0x000fe20003f06070 */
[----:B------:R-:W-:Y:S01]  /*08d0*/  IMAD.MOV.U32 R6, RZ, RZ, R4 ;  /* 0x000000ffff067224 */ /* 0x000fe200078e0004 */
[----:B------:R-:W-:Y:S01]  /*08e0*/  MOV R10, R12 ;  /* 0x0000000c000a7202 */ /* 0x000fe20000000f00 */
[----:B------:R-:W-:Y:S01]  /*08f0*/  IMAD.MOV.U32 R7, RZ, RZ, R5 ;  /* 0x000000ffff077224 */ /* 0x000fe200078e0005 */
[----:B------:R-:W-:Y:S01]  /*0900*/  MOV R5, R17 ;  /* 0x0000001100057202 */ /* 0x000fe20000000f00 */
[----:B------:R-:W-:-:S08]  /*0910*/  IMAD.MOV.U32 R4, RZ, RZ, R16 ;  /* 0x000000ffff047224 */ /* 0x000fd000078e0010 */
[----:B------:R-:W-:Y:S05]  /*0920*/  @!P0 BRA `(.L_x_18) ;  /* 0x0000000000208947 */ /* 0x000fea0003800000 */
[----:B------:R-:W-:-:S10]  /*0930*/  DFMA.RM R4, R4, R10, R14 ;  /* 0x0000000a0404722b */ /* 0x000fd4000000400e */
[----:B------:R-:W-:-:S05]  /*0940*/  IADD3 R8, P0, PT, R4, 0x1, RZ ;  /* 0x0000000104087810 */ /* 0x000fca0007f1e0ff */
[----:B------:R-:W-:-:S06]  /*0950*/  IMAD.X R9, RZ, RZ, R5, P0 ;  /* 0x000000ffff097224 */ /* 0x000fcc00000e0605 */
[----:B------:R-:W-:-:S08]  /*0960*/  DFMA.RP R6, -R4, R8, R6 ;  /* 0x000000080406722b */ /* 0x000fd00000008106 */
[----:B------:R-:W-:-:S06]  /*0970*/  DSETP.GT.AND P0, PT, R6, RZ, PT ;  /* 0x000000ff0600722a */ /* 0x000fcc0003f04000 */
[----:B------:R-:W-:Y:S02]  /*0980*/  FSEL R4, R8, R4, P0 ;  /* 0x0000000408047208 */ /* 0x000fe40000000000 */
[----:B------:R-:W-:Y:S01]  /*0990*/  FSEL R5, R9, R5, P0 ;  /* 0x0000000509057208 */ /* 0x000fe20000000000 */
[----:B------:R-:W-:Y:S06]  /*09a0*/  BRA `(.L_x_19) ;  /* 0x0000000000647947 */ /* 0x000fec0003800000 */
.L_x_18:
[----:B------:R-:W-:-:S14]  /*09b0*/  DSETP.NE.AND P0, PT, R6, RZ, PT ;  /* 0x000000ff0600722a */ /* 0x000fdc0003f05000 */
[----:B------:R-:W-:Y:S05]  /*09c0*/  @!P0 BRA `(.L_x_20) ;  /* 0x0000000000588947 */ /* 0x000fea0003800000 */
[----:B------:R-:W-:-:S13]  /*09d0*/  ISETP.GE.AND P0, PT, R7, RZ, PT ;  /* 0x000000ff0700720c */ /* 0x000fda0003f06270 */
[----:B------:R-:W-:Y:S02]  /*09e0*/  @!P0 IMAD.MOV.U32 R4, RZ, RZ, 0x0 ;  /* 0x00000000ff048424 */ /* 0x000fe400078e00ff */
[----:B------:R-:W-:Y:S01]  /*09f0*/  @!P0 IMAD.MOV.U32 R5, RZ, RZ, -0x80000 ;  /* 0xfff80000ff058424 */ /* 0x000fe200078e00ff */
[----:B------:R-:W-:Y:S06]  /*0a00*/  @!P0 BRA `(.L_x_19) ;  /* 0x00000000004c8947 */ /* 0x000fec0003800000 */
[----:B------:R-:W-:-:S13]  /*0a10*/  ISETP.GT.AND P0, PT, R7, 0x7fefffff, PT ;  /* 0x7fefffff0700780c */ /* 0x000fda0003f04270 */
[----:B------:R-:W-:Y:S05]  /*0a20*/  @P0 BRA `(.L_x_20) ;  /* 0x0000000000400947 */ /* 0x000fea0003800000 */
[----:B------:R-:W-:Y:S01]  /*0a30*/  DMUL R4, R6, 8.11296384146066816958e+31 ;  /* 0x4690000006047828 */ /* 0x000fe20000000000 */
[----:B------:R-:W-:Y:S01]  /*0a40*/  IMAD.MOV.U32 R10, RZ, RZ, 0x0 ;  /* 0x00000000ff0a7424 */ /* 0x000fe200078e00ff */
[----:B------:R-:W-:Y:S01]  /*0a50*/  MOV R6, RZ ;  /* 0x000000ff00067202 */ /* 0x000fe20000000f00 */
[----:B------:R-:W-:-:S03]  /*0a60*/  IMAD.MOV.U32 R11, RZ, RZ, 0x3fd80000 ;  /* 0x3fd80000ff0b7424 */ /* 0x000fc600078e00ff */
[----:B------:R-:W0:Y:S02]  /*0a70*/  MUFU.RSQ64H R7, R5 ;  /* 0x0000000500077308 */ /* 0x000e240000001c00 */
[----:B0-----:R-:W-:-:S08]  /*0a80*/  DMUL R8, R6, R6 ;  /* 0x0000000606087228 */ /* 0x001fd00000000000 */
[----:B------:R-:W-:-:S08]  /*0a90*/  DFMA R8, R4, -R8, 1 ;  /* 0x3ff000000408742b */ /* 0x000fd00000000808 */
[----:B------:R-:W-:Y:S02]  /*0aa0*/  DFMA R10, R8, R10, 0.5 ;  /* 0x3fe00000080a742b */ /* 0x000fe4000000000a */
[----:B------:R-:W-:-:S08]  /*0ab0*/  DMUL R8, R6, R8 ;  /* 0x0000000806087228 */ /* 0x000fd00000000000 */
[----:B------:R-:W-:-:S08]  /*0ac0*/  DFMA R8, R10, R8, R6 ;  /* 0x000000080a08722b */ /* 0x000fd00000000006 */
[----:B------:R-:W-:Y:S02]  /*0ad0*/  DMUL R6, R4, R8 ;  /* 0x0000000804067228 */ /* 0x000fe40000000000 */
[----:B------:R-:W-:-:S06]  /*0ae0*/  VIADD R9, R9, 0xfff00000 ;  /* 0xfff0000009097836 */ /* 0x000fcc0000000000 */
[----:B------:R-:W-:-:S08]  /*0af0*/  DFMA R10, R6, -R6, R4 ;  /* 0x80000006060a722b */ /* 0x000fd00000000004 */
[----:B------:R-:W-:-:S10]  /*0b00*/  DFMA R4, R8, R10, R6 ;  /* 0x0000000a0804722b */ /* 0x000fd40000000006 */
[----:B------:R-:W-:Y:S01]  /*0b10*/  IADD3 R5, PT, PT, R5, -0x3500000, RZ ;  /* 0xfcb0000005057810 */ /* 0x000fe20007ffe0ff */
[----:B------:R-:W-:Y:S06]  /*0b20*/  BRA `(.L_x_19) ;  /* 0x0000000000047947 */ /* 0x000fec0003800000 */
.L_x_20:
[----:B------:R-:W-:-:S11]  /*0b30*/  DADD R4, R6, R6 ;  /* 0x0000000006047229 */ /* 0x000fd60000000006 */
.L_x_19:
[----:B------:R-:W-:Y:S02]  /*0b40*/  IMAD.MOV.U32 R6, RZ, RZ, R4 ;  /* 0x000000ffff067224 */ /* 0x000fe400078e0004 */
[----:B------:R-:W-:Y:S01]  /*0b50*/  IMAD.MOV.U32 R7, RZ, RZ, R5 ;  /* 0x000000ffff077224 */ /* 0x000fe200078e0005 */
[----:B------:R-:W-:Y:S01]  /*0b60*/  MOV R5, 0x0 ;  /* 0x0000000000057802 */ /* 0x000fe20000000f00 */
[----:B------:R-:W-:-:S04]  /*0b70*/  IMAD.MOV.U32 R4, RZ, RZ, R0 ;  /* 0x000000ffff047224 */ /* 0x000fc800078e0000 */
[----:B------:R-:W-:Y:S05]  /*0b80*/  RET.REL.NODEC R4 `(_Z16kernelFuncDoublePd) ;  /* 0xfffffff4041c7950 */ /* 0x000fea0003c3ffff */
        .weak           $__internal_4_$__cuda_sm20_dsqrt_ru_f64
        .type           $__internal_4_$__cuda_sm20_dsqrt_ru_f64,@function
        .size           $__internal_4_$__cuda_sm20_dsqrt_ru_f64,($__internal_5_$__cuda_sm20_dsqrt_rz_f64 - $__internal_4_$__cuda_sm20_dsqrt_ru_f64)
$__internal_4_$__cuda_sm20_dsqrt_ru_f64:
[----:B------:R-:W-:Y:S02]  /*0b90*/  IMAD.SHL.U32 R2, R3, 0x2, RZ ;  /* 0x0000000203027824 */ /* 0x000fe400078e00ff */
[----:B------:R-:W-:Y:S02]  /*0ba0*/  IMAD.MOV.U32 R8, RZ, RZ, R4 ;  /* 0x000000ffff087224 */ /* 0x000fe400078e0004 */
[--C-:B------:R-:W-:Y:S01]  /*0bb0*/  IMAD.MOV.U32 R5, RZ, RZ, R3.reuse ;  /* 0x000000ffff057224 */ /* 0x100fe200078e0003 */
[----:B------:R-:W-:Y:S02]  /*0bc0*/  LEA.HI R9, R2, 0xffffffff, RZ, 0xb ;  /* 0xffffffff02097811 */ /* 0x000fe400078f58ff */
[----:B------:R-:W-:Y:S02]  /*0bd0*/  SHF.R.U32.HI R2, RZ, 0x1f, R3 ;  /* 0x0000001fff027819 */ /* 0x000fe40000011603 */
[----:B------:R-:W-:-:S04]  /*0be0*/  ISETP.GT.U32.AND P0, PT, R9, 0x7fd, PT ;  /* 0x000007fd0900780c */ /* 0x000fc80003f04070 */
[----:B------:R-:W-:-:S13]  /*0bf0*/  ISETP.NE.OR P0, PT, R2, RZ, P0 ;  /* 0x000000ff0200720c */ /* 0x000fda0000705670 */
[----:B------:R-:W-:Y:S05]  /*0c00*/  @!P0 BRA `(.L_x_21) ;  /* 0x0000000000448947 */ /* 0x000fea0003800000 */
[----:B------:R-:W-:-:S14]  /*0c10*/  DSETP.GEU.AND P0, PT, R4, RZ, PT ;  /* 0x000000ff0400722a */ /* 0x000fdc0003f0e000 */
[----:B------:R-:W-:Y:S01]  /*0c20*/  @!P0 MOV R2, 0x0 ;  /* 0x0000000000028802 */ /* 0x000fe20000000f00 */
[----:B------:R-:W-:Y:S01]  /*0c30*/  @!P0 IMAD.MOV.U32 R3, RZ, RZ, -0x80000 ;  /* 0xfff80000ff038424 */ /* 0x000fe200078e00ff */
[----:B------:R-:W-:Y:S06]  /*0c40*/  @!P0 BRA `(.L_x_22) ;  /* 0x0000000000948947 */ /* 0x000fec0003800000 */
[----:B------:R-:W-:-:S06]  /*0c50*/  DSETP.NEU.AND P0, PT, |R4|, +INF , PT ;  /* 0x7ff000000400742a */ /* 0x000fcc0003f0d200 */
[----:B------:R-:W-:-:S14]  /*0c60*/  DSETP.NEU.AND P0, PT, R4, RZ, P0 ;  /* 0x000000ff0400722a */ /* 0x000fdc000070d000 */
[----:B------:R-:W-:Y:S02]  /*0c70*/  @!P0 IMAD.MOV.U32 R2, RZ, RZ, R4 ;  /* 0x000000ffff028224 */ /* 0x000fe400078e0004 */
[----:B------:R-:W-:Y:S01]  /*0c80*/  @!P0 IMAD.MOV.U32 R3, RZ, RZ, R5 ;  /* 0x000000ffff038224 */ /* 0x000fe200078e0005 */
[----:B------:R-:W-:Y:S06]  /*0c90*/  @!P0 BRA `(.L_x_22) ;  /* 0x0000000000808947 */ /* 0x000fec0003800000 */
[----:B------:R-:W-:-:S14]  /*0ca0*/  DSETP.GTU.AND P0, PT, |R4|, +INF , PT ;  /* 0x7ff000000400742a */ /* 0x000fdc0003f0c200 */
[----:B------:R-:W-:Y:S02]  /*0cb0*/  @P0 LOP3.LUT R3, R5, 0x80000, RZ, 0xfc, !PT ;  /* 0x0008000005030812 */ /* 0x000fe400078efcff */
[----:B------:R-:W-:Y:S01]  /*0cc0*/  @P0 MOV R2, R8 ;  /* 0x0000000800020202 */ /* 0x000fe20000000f00 */
[----:B------:R-:W-:Y:S06]  /*0cd0*/  @P0 BRA `(.L_x_22) ;  /* 0x0000000000700947 */ /* 0x000fec0003800000 */
[----:B------:R-:W-:Y:S01]  /*0ce0*/  DMUL R2, R4, 1.80143985094819840000e+16 ;  /* 0x4350000004027828 */ /* 0x000fe20000000000 */
[----:B------:R-:W-:-:S09]  /*0cf0*/  IMAD.MOV.U32 R4, RZ, RZ, 0x36 ;  /* 0x00000036ff047424 */ /* 0x000fd200078e00ff */
[----:B------:R-:W-:Y:S01]  /*0d00*/  IMAD.MOV.U32 R8, RZ, RZ, R2 ;  /* 0x000000ffff087224 */ /* 0x000fe200078e0002 */
[----:B------:R-:W-:Y:S06]  /*0d10*/  BRA `(.L_x_23) ;  /* 0x0000000000047947 */ /* 0x000fec0003800000 */
.L_x_21:
[----:B------:R-:W-:-:S07]  /*0d20*/  IMAD.MOV.U32 R4, RZ, RZ, RZ ;  /* 0x000000ffff047224 */ /* 0x000fce00078e00ff */
.L_x_23:
[----:B------:R-:W-:-:S04]  /*0d30*/  LOP3.LUT R5, R9, 0xfffffffe, RZ, 0xc0, !PT ;  /* 0xfffffffe09057812 */ /* 0x000fc800078ec0ff */
        /* <DEDUP_REMOVED lines=13> */
[----:B------:R-:W-:Y:S01]  /*0e10*/  VIADD R17, R13, 0xfff00000 ;  /* 0xfff000000d117836 */ /* 0x000fe20000000000 */
[----:B------:R-:W-:-:S04]  /*0e20*/  MOV R16, R12 ;  /* 0x0000000c00107202 */ /* 0x000fc80000000f00 */
[----:B------:R-:W-:Y:S02]  /*0e30*/  DFMA R14, -R10, R10, R2 ;  /* 0x0000000a0a0e722b */ /* 0x000fe40000000102 */
[----:B------:R-:W-:-:S06]  /*0e40*/  DFMA R8, R12, -R8, 0.5 ;  /* 0x3fe000000c08742b */ /* 0x000fcc0000000808 */
[----:B------:R-:W-:Y:S02]  /*0e50*/  DFMA R14, R14, R16, R10 ;  /* 0x000000100e0e722b */ /* 0x000fe4000000000a */
[----:B------:R-:W-:-:S06]  /*0e60*/  DFMA R8, R16, R8, R16 ;  /* 0x000000081008722b */ /* 0x000fcc0000000010 */
[----:B------:R-:W-:-:S08]  /*0e70*/  DFMA R2, -R14, R14, R2 ;  /* 0x0000000e0e02722b */ /* 0x000fd00000000102 */
[----:B------:R-:W-:-:S10]  /*0e80*/  DFMA.RP R2, R2, R8, R14 ;  /* 0x000000080202722b */ /* 0x000fd4000000800e */
[----:B------:R-:W-:-:S07]  /*0e90*/  IMAD R3, R5, 0x80000, R3 ;  /* 0x0008000005037824 */ /* 0x000fce00078e0203 */
.L_x_22:
[----:B------:R-:W-:Y:S01]  /*0ea0*/  IMAD.MOV.U32 R4, RZ, RZ, R2 ;  /* 0x000000ffff047224 */ /* 0x000fe200078e0002 */
[----:B------:R-:W-:Y:S01]  /*0eb0*/  MOV R2, R0 ;  /* 0x0000000000027202 */ /* 0x000fe20000000f00 */
[----:B------:R-:W-:Y:S02]  /*0ec0*/  IMAD.MOV.U32 R5, RZ, RZ, R3 ;  /* 0x000000ffff057224 */ /* 0x000fe400078e0003 */
[----:B------:R-:W-:-:S04]  /*0ed0*/  IMAD.MOV.U32 R3, RZ, RZ, 0x0 ;  /* 0x00000000ff037424 */ /* 0x000fc800078e00ff */
[----:B------:R-:W-:Y:S05]  /*0ee0*/  RET.REL.NODEC R2 `(_Z16kernelFuncDoublePd) ;  /* 0xfffffff002447950 */ /* 0x000fea0003c3ffff */
        .weak           $__internal_5_$__cuda_sm20_dsqrt_rz_f64
        .type           $__internal_5_$__cuda_sm20_dsqrt_rz_f64,@function
        .size           $__internal_5_$__cuda_sm20_dsqrt_rz_f64,($__internal_6_$__cuda_sm20_rcp_rz_f64 - $__internal_5_$__cuda_sm20_dsqrt_rz_f64)
$__internal_5_$__cuda_sm20_dsqrt_rz_f64:
[----:B------:R-:W-:Y:S01]  /*0ef0*/  IMAD.SHL.U32 R4, R7, 0x2, RZ ;  /* 0x0000000207047824 */ /* 0x000fe200078e00ff */
[----:B------:R-:W-:Y:S01]  /*0f00*/  MOV R8, R6 ;  /* 0x0000000600087202 */ /* 0x000fe20000000f00 */
[----:B------:R-:W-:-:S03]  /*0f10*/  IMAD.MOV.U32 R5, RZ, RZ, R7 ;  /* 0x000000ffff057224 */ /* 0x000fc600078e0007 */
[----:B------:R-:W-:Y:S02]  /*0f20*/  LEA.HI R9, R4, 0xffffffff, RZ, 0xb ;  /* 0xffffffff04097811 */ /* 0x000fe400078f58ff */
[----:B------:R-:W-:Y:S02]  /*0f30*/  SHF.R.U32.HI R4, RZ, 0x1f, R7 ;  /* 0x0000001fff047819 */ /* 0x000fe40000011607 */
[----:B------:R-:W-:-:S04]  /*0f40*/  ISETP.GT.U32.AND P0, PT, R9, 0x7fd, PT ;  /* 0x000007fd0900780c */ /* 0x000fc80003f04070 */
[----:B------:R-:W-:-:S13]  /*0f50*/  ISETP.NE.OR P0, PT, R4, RZ, P0 ;  /* 0x000000ff0400720c */ /* 0x000fda0000705670 */
[----:B------:R-:W-:Y:S05]  /*0f60*/  @!P0 BRA `(.L_x_24) ;  /* 0x0000000000448947 */ /* 0x000fea0003800000 */
[----:B------:R-:W-:-:S14]  /*0f70*/  DSETP.GEU.AND P0, PT, R6, RZ, PT ;  /* 0x000000ff0600722a */ /* 0x000fdc0003f0e000 */
[----:B------:R-:W-:Y:S02]  /*0f80*/  @!P0 IMAD.MOV.U32 R4, RZ, RZ, 0x0 ;  /* 0x00000000ff048424 */ /* 0x000fe400078e00ff */
[----:B------:R-:W-:Y:S01]  /*0f90*/  @!P0 IMAD.MOV.U32 R5, RZ, RZ, -0x80000 ;  /* 0xfff80000ff058424 */ /* 0x000fe200078e00ff */
[----:B------:R-:W-:Y:S06]  /*0fa0*/  @!P0 BRA `(.L_x_25) ;  /* 0x0000000000948947 */ /* 0x000fec0003800000 */
[----:B------:R-:W-:-:S06]  /*0fb0*/  DSETP.NEU.AND P0, PT, |R6|, +INF , PT ;  /* 0x7ff000000600742a */ /* 0x000fcc0003f0d200 */
[----:B------:R-:W-:-:S14]  /*0fc0*/  DSETP.NEU.AND P0, PT, R6, RZ, P0 ;  /* 0x000000ff0600722a */ /* 0x000fdc000070d000 */
[----:B------:R-:W-:Y:S01]  /*0fd0*/  @!P0 IMAD.MOV.U32 R4, RZ, RZ, R6 ;  /* 0x000000ffff048224 */ /* 0x000fe200078e0006 */
[----:B------:R-:W-:Y:S01]  /*0fe0*/  @!P0 MOV R5, R7 ;  /* 0x0000000700058202 */ /* 0x000fe20000000f00 */
[----:B------:R-:W-:Y:S06]  /*0ff0*/  @!P0 BRA `(.L_x_25) ;  /* 0x0000000000808947 */ /* 0x000fec0003800000 */
[----:B------:R-:W-:-:S14]  /*1000*/  DSETP.GTU.AND P0, PT, |R6|, +INF , PT ;  /* 0x7ff000000600742a */ /* 0x000fdc0003f0c200 */
[----:B------:R-:W-:Y:S01]  /*1010*/  @P0 LOP3.LUT R5, R7, 0x80000, RZ, 0xfc, !PT ;  /* 0x0008000007050812 */ /* 0x000fe200078efcff */
[----:B------:R-:W-:Y:S01]  /*1020*/  @P0 IMAD.MOV.U32 R4, RZ, RZ, R8 ;  /* 0x000000ffff040224 */ /* 0x000fe200078e0008 */
[----:B------:R-:W-:Y:S06]  /*1030*/  @P0 BRA `(.L_x_25) ;  /* 0x0000000000700947 */ /* 0x000fec0003800000 */
[----:B------:R-:W-:Y:S01]  /*1040*/  DMUL R4, R6, 1.80143985094819840000e+16 ;  /* 0x4350000006047828 */ /* 0x000fe20000000000 */
[----:B------:R-:W-:-:S09]  /*1050*/  IMAD.MOV.U32 R6, RZ, RZ, 0x36 ;  /* 0x00000036ff067424 */ /* 0x000fd200078e00ff */
[----:B------:R-:W-:Y:S01]  /*1060*/  IMAD.MOV.U32 R8, RZ, RZ, R4 ;  /* 0x000000ffff087224 */ /* 0x000fe200078e0004 */
[----:B------:R-:W-:Y:S06]  /*1070*/  BRA `(.L_x_26) ;  /* 0x0000000000047947 */ /* 0x000fec0003800000 */
.L_x_24:
[----:B------:R-:W-:-:S07]  /*1080*/  MOV R6, RZ ;  /* 0x000000ff00067202 */ /* 0x000fce0000000f00 */
.L_x_26:
[----:B------:R-:W-:-:S05]  /*1090*/  LOP3.LUT R7, R9, 0xfffffffe, RZ, 0xc0, !PT ;  /* 0xfffffffe09077812 */ /* 0x000fca00078ec0ff */
[C---:B------:R-:W-:Y:S01]  /*10a0*/  VIADD R4, R7.reuse, 0xfffffc02 ;  /* 0xfffffc0207047836 */ /* 0x040fe20000000000 */
        /* <DEDUP_REMOVED lines=19> */
[----:B------:R-:W-:-:S10]  /*11e0*/  DFMA.RZ R4, R4, R8, R14 ;  /* 0x000000080404722b */ /* 0x000fd4000000c00e */
[----:B------:R-:W-:-:S07]  /*11f0*/  IMAD R5, R7, 0x80000, R5 ;  /* 0x0008000007057824 */ /* 0x000fce00078e0205 */
.L_x_25:
[----:B------:R-:W-:Y:S01]  /*1200*/  MOV R6, R4 ;  /* 0x0000000400067202 */ /* 0x000fe20000000f00 */
[----:B------:R-:W-:Y:S01]  /*1210*/  IMAD.MOV.U32 R7, RZ, RZ, R5 ;  /* 0x000000ffff077224 */ /* 0x000fe200078e0005 */
[----:B------:R-:W-:Y:S01]  /*1220*/  MOV R5, 0x0 ;  /* 0x0000000000057802 */ /* 0x000fe20000000f00 */
[----:B------:R-:W-:-:S04]  /*1230*/  IMAD.MOV.U32 R4, RZ, RZ, R0 ;  /* 0x000000ffff047224 */ /* 0x000fc800078e0000 */
[----:B------:R-:W-:Y:S05]  /*1240*/  RET.REL.NODEC R4 `(_Z16kernelFuncDoublePd) ;  /* 0xffffffec046c7950 */ /* 0x000fea0003c3ffff */
        .weak           $__internal_6_$__cuda_sm20_rcp_rz_f64
        .type           $__internal_6_$__cuda_sm20_rcp_rz_f64,@function
        .size           $__internal_6_$__cuda_sm20_rcp_rz_f64,($_Z16kernelFuncDoublePd$__internal_trig_reduction_slowpathd - $__internal_6_$__cuda_sm20_rcp_rz_f64)
$__internal_6_$__cuda_sm20_rcp_rz_f64:
[----:B------:R-:W-:Y:S01]  /*1250*/  IMAD.SHL.U32 R4, R3, 0x2, RZ ;  /* 0x0000000203047824 */ /* 0x000fe200078e00ff */
[----:B------:R-:W-:Y:S01]  /*1260*/  MOV R11, R2 ;  /* 0x00000002000b7202 */ /* 0x000fe20000000f00 */
[----:B------:R-:W-:-:S03]  /*1270*/  IMAD.MOV.U32 R8, RZ, RZ, R3 ;  /* 0x000000ffff087224 */ /* 0x000fc600078e0003 */
[----:B------:R-:W-:-:S05]  /*1280*/  SHF.R.U32.HI R4, RZ, 0x15, R4 ;  /* 0x00000015ff047819 */ /* 0x000fca0000011604 */
[----:B------:R-:W-:-:S05]  /*1290*/  VIADD R5, R4, 0xffffffff ;  /* 0xffffffff04057836 */ /* 0x000fca0000000000 */
[----:B------:R-:W-:-:S13]  /*12a0*/  ISETP.GT.U32.AND P0, PT, R5, 0x7fd, PT ;  /* 0x000007fd0500780c */ /* 0x000fda0003f04070 */
[----:B------:R-:W-:Y:S05]  /*12b0*/  @!P0 BRA `(.L_x_27) ;  /* 0x0000000000508947 */ /* 0x000fea0003800000 */
[----:B------:R-:W-:-:S14]  /*12c0*/  DSETP.GTU.AND P0, PT, |R2|, +INF , PT ;  /* 0x7ff000000200742a */ /* 0x000fdc0003f0c200 */
[----:B------:R-:W-:Y:S01]  /*12d0*/  @P0 LOP3.LUT R7, R3, 0x80000, RZ, 0xfc, !PT ;  /* 0x0008000003070812 */ /* 0x000fe200078efcff */
[----:B------:R-:W-:Y:S01]  /*12e0*/  @P0 IMAD.MOV.U32 R6, RZ, RZ, R11 ;  /* 0x000000ffff060224 */ /* 0x000fe200078e000b */
[----:B------:R-:W-:Y:S06]  /*12f0*/  @P0 BRA `(.L_x_28) ;  /* 0x0000000000dc0947 */ /* 0x000fec0003800000 */
[----:B------:R-:W-:-:S14]  /*1300*/  DSETP.NEU.AND P0, PT, |R2|, +INF , PT ;  /* 0x7ff000000200742a */ /* 0x000fdc0003f0d200 */
[----:B------:R-:W-:Y:S02]  /*1310*/  @!P0 LOP3.LUT R7, R3, 0x80000000, RZ, 0xc0, !PT ;  /* 0x8000000003078812 */ /* 0x000fe400078ec0ff */
[----:B------:R-:W-:Y:S01]  /*1320*/  @!P0 MOV R6, RZ ;  /* 0x000000ff00068202 */ /* 0x000fe20000000f00 */
[----:B------:R-:W-:Y:S06]  /*1330*/  @!P0 BRA `(.L_x_28) ;  /* 0x0000000000cc8947 */ /* 0x000fec0003800000 */
[----:B------:R-:W-:-:S14]  /*1340*/  DSETP.NEU.AND P0, PT, R2, RZ, PT ;  /* 0x000000ff0200722a */ /* 0x000fdc0003f0d000 */
[----:B------:R-:W-:-:S04]  /*1350*/  @!P0 LOP3.LUT R6, R3, 0x80000000, RZ, 0xc0, !PT ;  /* 0x8000000003068812 */ /* 0x000fc800078ec0ff */
[----:B------:R-:W-:Y:S01]  /*1360*/  @!P0 LOP3.LUT R7, R6, 0x7ff00000, RZ, 0xfc, !PT ;  /* 0x7ff0000006078812 */ /* 0x000fe200078efcff */
[----:B------:R-:W-:Y:S01]  /*1370*/  @!P0 IMAD.MOV.U32 R6, RZ, RZ, RZ ;  /* 0x000000ffff068224 */ /* 0x000fe200078e00ff */
[----:B------:R-:W-:Y:S06]  /*1380*/  @!P0 BRA `(.L_x_28) ;  /* 0x0000000000b88947 */ /* 0x000fec0003800000 */
[----:B------:R-:W-:-:S13]  /*1390*/  ISETP.GE.AND P0, PT, R5, RZ, PT ;  /* 0x000000ff0500720c */ /* 0x000fda0003f06270 */
[----:B------:R-:W-:Y:S01]  /*13a0*/  @!P0 DMUL R6, R2, 1.80143985094819840000e+16 ;  /* 0x4350000002068828 */ /* 0x000fe20000000000 */
[----:B------:R-:W-:Y:S02]  /*13b0*/  @!P0 IMAD.MOV.U32 R5, RZ, RZ, 0x36 ;  /* 0x00000036ff058424 */ /* 0x000fe400078e00ff */
[----:B------:R-:W-:-:S07]  /*13c0*/  @P0 IMAD.MOV.U32 R5, RZ, RZ, RZ ;  /* 0x000000ffff050224 */ /* 0x000fce00078e00ff */
[----:B------:R-:W-:Y:S01]  /*13d0*/  @!P0 MOV R11, R6 ;  /* 0x00000006000b8202 */ /* 0x000fe20000000f00 */
[----:B------:R-:W-:Y:S01]  /*13e0*/  @!P0 IMAD.MOV.U32 R8, RZ, RZ, R7 ;  /* 0x000000ffff088224 */ /* 0x000fe200078e0007 */
[----:B------:R-:W-:Y:S06]  /*13f0*/  BRA `(.L_x_29) ;  /* 0x0000000000047947 */ /* 0x000fec0003800000 */
.L_x_27:
[----:B------:R-:W-:-:S07]  /*1400*/  MOV R5, RZ ;  /* 0x000000ff00057202 */ /* 0x000fce0000000f00 */
.L_x_29:
[----:B------:R-:W-:Y:S02]  /*1410*/  VIADD R7, R4, 0xfffffc01 ;  /* 0xfffffc0104077836 */ /* 0x000fe40000000000 */
[----:B------:R-:W-:Y:S02]  /*1420*/  IMAD.MOV.U32 R6, RZ, RZ, R11 ;  /* 0x000000ffff067224 */ /* 0x000fe400078e000b */
[----:B------:R-:W-:Y:S01]  /*1430*/  IMAD R7, R7, -0x100000, R8 ;  /* 0xfff0000007077824 */ /* 0x000fe200078e0208 */
[----:B------:R-:W-:-:S03]  /*1440*/  MOV R8, 0x1 ;  /* 0x0000000100087802 */ /* 0x000fc60000000f00 */
[----:B------:R-:W0:Y:S03]  /*1450*/  MUFU.RCP64H R9, R7 ;  /* 0x0000000700097308 */ /* 0x000e260000001800 */
[----:B0-----:R-:W-:-:S08]  /*1460*/  DFMA R10, -R6, R8, 1 ;  /* 0x3ff00000060a742b */ /* 0x001fd00000000108 */
[-C--:B------:R-:W-:Y:S02]  /*1470*/  DFMA R12, R8, R10.reuse, R8 ;  /* 0x0000000a080c722b */ /* 0x080fe40000000008 */
[----:B------:R-:W-:-:S08]  /*1480*/  DMUL R14, R10, R10 ;  /* 0x0000000a0a0e7228 */ /* 0x000fd00000000000 */
[----:B------:R-:W-:-:S08]  /*1490*/  DFMA R14, R12, R14, R12 ;  /* 0x0000000e0c0e722b */ /* 0x000fd0000000000c */
[-C--:B------:R-:W-:Y:S02]  /*14a0*/  DFMA R12, -R6, R14.reuse, 1 ;  /* 0x3ff00000060c742b */ /* 0x080fe4000000010e */
[----:B------:R-:W-:-:S06]  /*14b0*/  DFMA R8, R10, R14, R8 ;  /* 0x0000000e0a08722b */ /* 0x000fcc0000000008 */
[----:B------:R-:W-:Y:S02]  /*14c0*/  DFMA R12, R14, R12, R14 ;  /* 0x0000000c0e0c722b */ /* 0x000fe4000000000e */
[----:B------:R-:W-:-:S08]  /*14d0*/  DFMA R10, -R6, R8, 1 ;  /* 0x3ff00000060a742b */ /* 0x000fd00000000108 */
[----:B------:R-:W-:-:S10]  /*14e0*/  DFMA.RZ R6, R12, R10, R8 ;  /* 0x0000000a0c06722b */ /* 0x000fd4000000c008 */
[----:B------:R-:W-:-:S05]  /*14f0*/  IMAD.SHL.U32 R8, R7, 0x2, RZ ;  /* 0x0000000207087824 */ /* 0x000fca00078e00ff */
[----:B------:R-:W-:-:S04]  /*1500*/  SHF.R.U32.HI R8, RZ, 0x15, R8 ;  /* 0x00000015ff087819 */ /* 0x000fc80000011608 */
[----:B------:R-:W-:-:S05]  /*1510*/  IADD3 R11, PT, PT, R5, R8, -R4 ;  /* 0x00000008050b7210 */ /* 0x000fca0007ffe804 */
[----:B------:R-:W-:-:S05]  /*1520*/  VIADD R4, R11, 0x3fe ;  /* 0x000003fe0b047836 */ /* 0x000fca0000000000 */
[----:B------:R-:W-:-:S13]  /*1530*/  ISETP.GT.U32.AND P0, PT, R4, 0x7fd, PT ;  /* 0x000007fd0400780c */ /* 0x000fda0003f04070 */
[----:B------:R-:W-:Y:S02]  /*1540*/  @!P0 IADD3 R5, PT, PT, R11, 0x3ff, -R8 ;  /* 0x000003ff0b058810 */ /* 0x000fe40007ffe808 */
[----:B------:R-:W-:-:S03]  /*1550*/  @!P0 MOV R4, R6 ;  /* 0x0000000600048202 */ /* 0x000fc60000000f00 */
[----:B------:R-:W-:Y:S01]  /*1560*/  @!P0 IMAD R5, R5, 0x100000, R7 ;  /* 0x0010000005058824 */ /* 0x000fe200078e0207 */
[----:B------:R-:W-:Y:S06]  /*1570*/  @!P0 BRA `(.L_x_30) ;  /* 0x0000000000348947 */ /* 0x000fec0003800000 */
[----:B------:R-:W-:-:S13]  /*1580*/  ISETP.GT.AND P0, PT, R11, 0x3ff, PT ;  /* 0x000003ff0b00780c */ /* 0x000fda0003f04270 */
[----:B------:R-:W-:Y:S01]  /*1590*/  @P0 IMAD.MOV.U32 R8, RZ, RZ, -0x1 ;  /* 0xffffffffff080424 */ /* 0x000fe200078e00ff */
[----:B------:R-:W-:Y:S01]  /*15a0*/  @P0 MOV R9, 0x7fefffff ;  /* 0x7fefffff00090802 */ /* 0x000fe20000000f00 */
[----:B------:R-:W-:Y:S06]  /*15b0*/  @P0 BRA `(.L_x_31) ;  /* 0x00000000001c0947 */ /* 0x000fec0003800000 */
[----:B------:R-:W-:-:S13]  /*15c0*/  ISETP.GE.AND P0, PT, R11, -0x434, PT ;  /* 0xfffffbcc0b00780c */ /* 0x000fda0003f06270 */
[----:B------:R-:W-:Y:S02]  /*15d0*/  @P0 LOP3.LUT R4, R7, 0xfffff, RZ, 0xc0, !PT ;  /* 0x000fffff07040812 */ /* 0x000fe400078ec0ff */
[----:B------:R-:W-:Y:S02]  /*15e0*/  @!P0 CS2R R8, SRZ ;  /* 0x0000000000088805 */ /* 0x000fe4000001ff00 */
[----:B------:R-:W-:Y:S02]  /*15f0*/  @P0 IADD3 R5, PT, PT, -R11, -0x3fe, RZ ;  /* 0xfffffc020b050810 */ /* 0x000fe40007ffe1ff */
[----:B------:R-:W-:-:S04]  /*1600*/  @P0 LOP3.LUT R4, R4, 0x100000, RZ, 0xfc, !PT ;  /* 0x0010000004040812 */ /* 0x000fc800078efcff */
[-CC-:B------:R-:W-:Y:S02]  /*1610*/  @P0 SHF.R.S64 R8, R6, R5.reuse, R4.reuse ;  /* 0x0000000506080219 */ /* 0x180fe40000001004 */
[----:B------:R-:W-:-:S07]  /*1620*/  @P0 SHF.R.S32.HI R9, RZ, R5, R4 ;  /* 0x00000005ff090219 */ /* 0x000fce0000011404 */
.L_x_31:
[----:B------:R-:W-:Y:S01]  /*1630*/  LOP3.LUT R5, R9, 0x80000000, R7, 0xf8, !PT ;  /* 0x8000000009057812 */ /* 0x000fe200078ef807 */
[----:B------:R-:W-:-:S07]  /*1640*/  IMAD.MOV.U32 R4, RZ, RZ, R8 ;  /* 0x000000ffff047224 */ /* 0x000fce00078e0008 */
.L_x_30:
[----:B------:R-:W-:Y:S01]  /*1650*/  IMAD.MOV.U32 R6, RZ, RZ, R4 ;  /* 0x000000ffff067224 */ /* 0x000fe200078e0004 */
[----:B------:R-:W-:-:S07]  /*1660*/  MOV R7, R5 ;  /* 0x0000000500077202 */ /* 0x000fce0000000f00 */
.L_x_28:
[----:B------:R-:W-:Y:S02]  /*1670*/  IMAD.MOV.U32 R4, RZ, RZ, R0 ;  /* 0x000000ffff047224 */ /* 0x000fe400078e0000 */
[----:B------:R-:W-:-:S04]  /*1680*/  IMAD.MOV.U32 R5, RZ, RZ, 0x0 ;  /* 0x00000000ff057424 */ /* 0x000fc800078e00ff */
[----:B------:R-:W-:Y:S05]  /*1690*/  RET.REL.NODEC R4 `(_Z16kernelFuncDoublePd) ;  /* 0xffffffe804587950 */ /* 0x000fea0003c3ffff */
        .type           $_Z16kernelFuncDoublePd$__internal_trig_reduction_slowpathd,@function
        .size           $_Z16kernelFuncDoublePd$__internal_trig_reduction_slowpathd,(.L_x_43 - $_Z16kernelFuncDoublePd$__internal_trig_reduction_slowpathd)
$_Z16kernelFuncDoublePd$__internal_trig_reduction_slowpathd:
[----:B------:R-:W-:Y:S02]  /*16a0*/  SHF.R.U32.HI R0, RZ, 0x14, R7 ;  /* 0x00000014ff007819 */ /* 0x000fe40000011607 */
[----:B------:R-:W-:Y:S02]  /*16b0*/  MOV R11, 0x0 ;  /* 0x00000000000b7802 */ /* 0x000fe40000000f00 */
[----:B------:R-:W-:-:S04]  /*16c0*/  LOP3.LUT R0, R0, 0x7ff, RZ, 0xc0, !PT ;  /* 0x000007ff00007812 */ /* 0x000fc800078ec0ff */
[----:B------:R-:W-:-:S13]  /*16d0*/  ISETP.NE.AND P1, PT, R0, 0x7ff, PT ;  /* 0x000007ff0000780c */ /* 0x000fda0003f25270 */
[----:B------:R-:W-:Y:S05]  /*16e0*/  @!P1 RET.REL.NODEC R10 `(_Z16kernelFuncDoublePd) ;  /* 0xffffffe80a449950 */ /* 0x000fea0003c3ffff */
[----:B------:R-:W-:Y:S01]  /*16f0*/  VIADD R4, R0, 0xfffffc00 ;  /* 0xfffffc0000047836 */ /* 0x000fe20000000000 */
[----:B------:R-:W-:-:S04]  /*1700*/  CS2R R8, SRZ ;  /* 0x0000000000087805 */ /* 0x000fc8000001ff00 */
[----:B------:R-:W-:Y:S02]  /*1710*/  SHF.R.U32.HI R0, RZ, 0x6, R4 ;  /* 0x00000006ff007819 */ /* 0x000fe40000011604 */
[----:B------:R-:W-:Y:S02]  /*1720*/  ISETP.GE.U32.AND P1, PT, R4, 0x80, PT ;  /* 0x000000800400780c */ /* 0x000fe40003f26070 */
[C---:B------:R-:W-:Y:S02]  /*1730*/  IADD3 R11, PT, PT, -R0.reuse, 0x13, RZ ;  /* 0x00000013000b7810 */ /* 0x040fe40007ffe1ff */
[----:B------:R-:W-:Y:S02]  /*1740*/  IADD3 R17, PT, PT, -R0, 0xf, RZ ;  /* 0x0000000f00117810 */ /* 0x000fe40007ffe1ff */
[----:B------:R-:W-:-:S04]  /*1750*/  SEL R11, R11, 0x12, P1 ;  /* 0x000000120b0b7807 */ /* 0x000fc80000800000 */
[----:B------:R-:W-:-:S13]  /*1760*/  ISETP.GE.AND P1, PT, R17, R11, PT ;  /* 0x0000000b1100720c */ /* 0x000fda0003f26270 */
[----:B------:R-:W-:Y:S05]  /*1770*/  @P1 BRA `(.L_x_32) ;  /* 0x00000000008c1947 */ /* 0x000fea0003800000 */
[----:B------:R-:W0:Y:S01]  /*1780*/  LDC.64 R4, c[0x4][0x8] ;  /* 0x01000200ff047b82 */ /* 0x000e220000000a00 */
[C---:B------:R-:W-:Y:S01]  /*1790*/  SHF.L.U64.HI R15, R6.reuse, 0xb, R7 ;  /* 0x0000000b060f7819 */ /* 0x040fe20000010207 */
[----:B------:R-:W-:Y:S02]  /*17a0*/  HFMA2 R12, -RZ, RZ, 0, 0 ;  /* 0x00000000ff0c7431 */ /* 0x000fe400000001ff */
[----:B------:R-:W-:Y:S01]  /*17b0*/  IMAD.SHL.U32 R13, R6, 0x800, RZ ;  /* 0x00000800060d7824 */ /* 0x000fe200078e00ff */
[----:B------:R-:W-:Y:S02]  /*17c0*/  IADD3 R14, PT, PT, RZ, -R0, -R11 ;  /* 0x80000000ff0e7210 */ /* 0x000fe40007ffe80b */
[----:B------:R-:W-:Y:S02]  /*17d0*/  CS2R R8, SRZ ;  /* 0x0000000000087805 */ /* 0x000fe4000001ff00 */
[----:B------:R-:W-:Y:S01]  /*17e0*/  LOP3.LUT R15, R15, 0x80000000, RZ, 0xfc, !PT ;  /* 0x800000000f0f7812 */ /* 0x000fe200078efcff */
[----:B------:R-:W1:Y:S01]  /*17f0*/  LDCU.64 UR6, c[0x0][0x358] ;  /* 0x00006b00ff0677ac */ /* 0x000e620008000a00 */
[----:B------:R-:W-:-:S05]  /*1800*/  NOP ;  /* 0x0000000000007918 */ /* 0x000fca0000000000 */
.L_x_33:
[----:B0-----:R-:W-:-:S06]  /*1810*/  IMAD.WIDE R6, R17, 0x8, R4 ;  /* 0x0000000811067825 */ /* 0x001fcc00078e0204 */
[----:B-1----:R-:W2:Y:S01]  /*1820*/  LDG.E.64.CONSTANT R6, desc[UR6][R6.64] ;  /* 0x0000000606067981 */ /* 0x002ea2000c1e9b00 */
[----:B------:R-:W-:Y:S02]  /*1830*/  IADD3 R14, PT, PT, R14, 0x1, RZ ;  /* 0x000000010e0e7810 */ /* 0x000fe40007ffe0ff */
[----:B------:R-:W-:Y:S01]  /*1840*/  IADD3 R17, PT, PT, R17, 0x1, RZ ;  /* 0x0000000111117810 */ /* 0x000fe20007ffe0ff */
[----:B--2---:R-:W-:-:S04]  /*1850*/  IMAD.WIDE.U32 R8, P3, R6, R13, R8 ;  /* 0x0000000d06087225 */ /* 0x004fc80007860008 */
[----:B------:R-:W-:Y:S02]  /*1860*/  IMAD R19, R6, R15, RZ ;  /* 0x0000000f06137224 */ /* 0x000fe400078e02ff */
[CC--:B------:R-:W-:Y:S02]  /*1870*/  IMAD R16, R7.reuse, R13.reuse, RZ ;  /* 0x0000000d07107224 */ /* 0x0c0fe400078e02ff */
[----:B------:R-:W-:Y:S01]  /*1880*/  IMAD.HI.U32 R21, R7, R13, RZ ;  /* 0x0000000d07157227 */ /* 0x000fe200078e00ff */
[----:B------:R-:W-:-:S03]  /*1890*/  IADD3 R9, P2, PT, R19, R9, RZ ;  /* 0x0000000913097210 */ /* 0x000fc60007f5e0ff */
[----:B------:R-:W-:Y:S01]  /*18a0*/  IMAD R19, R12, 0x8, R1 ;  /* 0x000000080c137824 */ /* 0x000fe200078e0201 */
[----:B------:R-:W-:Y:S01]  /*18b0*/  IADD3 R9, P1, PT, R16, R9, RZ ;  /* 0x0000000910097210 */ /* 0x000fe20007f3e0ff */
[----:B------:R-:W-:-:S04]  /*18c0*/  IMAD.HI.U32 R16, R6, R15, RZ ;  /* 0x0000000f06107227 */ /* 0x000fc800078e00ff */
[----:B------:R-:W-:Y:S01]  /*18d0*/  IMAD.X R6, RZ, RZ, R16, P3 ;  /* 0x000000ffff067224 */ /* 0x000fe200018e0610 */
[----:B------:R0:W-:Y:S01]  /*18e0*/  STL.64 [R19], R8 ;  /* 0x0000000813007387 */ /* 0x0001e20000100a00 */
[----:B------:R-:W-:-:S03]  /*18f0*/  IMAD.HI.U32 R16, R7, R15, RZ ;  /* 0x0000000f07107227 */ /* 0x000fc600078e00ff */
[----:B------:R-:W-:Y:S01]  /*1900*/  IADD3.X R6, P2, PT, R21, R6, RZ, P2, !PT ;  /* 0x0000000615067210 */ /* 0x000fe2000175e4ff */
[----:B------:R-:W-:Y:S02]  /*1910*/  IMAD R7, R7, R15, RZ ;  /* 0x0000000f07077224 */ /* 0x000fe400078e02ff */
[----:B------:R-:W-:-:S03]  /*1920*/  VIADD R12, R12, 0x1 ;  /* 0x000000010c0c7836 */ /* 0x000fc60000000000 */
[----:B------:R-:W-:Y:S01]  /*1930*/  IADD3.X R7, P1, PT, R7, R6, RZ, P1, !PT ;  /* 0x0000000607077210 */ /* 0x000fe20000f3e4ff */
[----:B------:R-:W-:Y:S01]  /*1940*/  IMAD.X R6, RZ, RZ, R16, P2 ;  /* 0x000000ffff067224 */ /* 0x000fe200010e0610 */
[----:B------:R-:W-:-:S03]  /*1950*/  ISETP.NE.AND P2, PT, R14, -0xf, PT ;  /* 0xfffffff10e00780c */ /* 0x000fc60003f45270 */
[----:B------:R-:W-:Y:S02]  /*1960*/  IMAD.X R6, RZ, RZ, R6, P1 ;  /* 0x000000ffff067224 */ /* 0x000fe400008e0606 */
[----:B0-----:R-:W-:-:S03]  /*1970*/  IMAD.MOV.U32 R8, RZ, RZ, R7 ;  /* 0x000000ffff087224 */ /* 0x001fc600078e0007 */
[----:B------:R-:W-:-:S05]  /*1980*/  MOV R9, R6 ;  /* 0x0000000600097202 */ /* 0x000fca0000000f00 */
[----:B------:R-:W-:Y:S05]  /*1990*/  @P2 BRA `(.L_x_33) ;  /* 0xfffffffc009c2947 */ /* 0x000fea000383ffff */
[----:B------:R-:W-:-:S07]  /*19a0*/  IMAD.MOV.U32 R17, RZ, RZ, R11 ;  /* 0x000000ffff117224 */ /* 0x000fce00078e000b */
.L_x_32:
[----:B------:R-:W-:Y:S02]  /*19b0*/  IMAD.IADD R0, R0, 0x1, R17 ;  /* 0x0000000100007824 */ /* 0x000fe400078e0211 */
[----:B------:R-:W-:-:S03]  /*19c0*/  IMAD.MOV.U32 R11, RZ, RZ, 0x0 ;  /* 0x00000000ff0b7424 */ /* 0x000fc600078e00ff */
[----:B------:R-:W-:-:S05]  /*19d0*/  LEA R5, R0, R1, 0x3 ;  /* 0x0000000100057211 */ /* 0x000fca00078e18ff */
[----:B------:R0:W-:Y:S02]  /*19e0*/  STL.64 [R5+-0x78], R8 ;  /* 0xffff880805007387 */ /* 0x0001e40000100a00 */
[----:B0-----:R-:W-:Y:S05]  /*19f0*/  RET.REL.NODEC R10 `(_Z16kernelFuncDoublePd) ;  /* 0xffffffe40a807950 */ /* 0x001fea0003c3ffff */
.L_x_34:
        /* <DEDUP_REMOVED lines=16> */
.L_x_43:


//--------------------- .text._Z14kernelFuncHalfPd --------------------------
	.section	.text._Z14kernelFuncHalfPd,"ax",@progbits
	.align	128
        .global         _Z14kernelFuncHalfPd
        .type           _Z14kernelFuncHalfPd,@function
        .size           _Z14kernelFuncHalfPd,(.L_x_50 - _Z14kernelFuncHalfPd)
        .other          _Z14kernelFuncHalfPd,@"STO_CUDA_ENTRY STV_DEFAULT"
_Z14kernelFuncHalfPd:
.text._Z14kernelFuncHalfPd:
[----:B------:R-:W-:Y:S01]  /*0000*/  LDC R1, c[0x0][0x37c] ;  /* 0x0000df00ff017b82 */ /* 0x000fe20000000800 */
[----:B------:R-:W-:Y:S05]  /*0010*/  EXIT ;  /* 0x000000000000794d */ /* 0x000fea0003800000 */
.L_x_35:
        /* <DEDUP_REMOVED lines=14> */
.L_x_50:


//--------------------- .nv.global.init           --------------------------
	.section	.nv.global.init,"aw",@progbits
	.align	8
.nv.global.init:
	.type		__cudart_i2opi_d,@object
	.size		__cudart_i2opi_d,(__cudart_i2opi_f - __cudart_i2opi_d)
__cudart_i2opi_d:
        /*0000*/ 	.byte	0x08, 0x5d, 0x8d, 0x1f, 0xb1, 0x5f, 0xfb, 0x6b, 0xea, 0x92, 0x52, 0x8a, 0xf7, 0x39, 0x07, 0x3d
        /* <DEDUP_REMOVED lines=8> */
	.type		__cudart_i2opi_f,@object
	.size		__cudart_i2opi_f,(.L_0 - __cudart_i2opi_f)
__cudart_i2opi_f:
        /*0090*/ 	.byte	0x41, 0x90, 0x43, 0x3c, 0x99, 0x95, 0x62, 0xdb, 0xc0, 0xdd, 0x34, 0xf5, 0xd1, 0x57, 0x27, 0xfc
        /*00a0*/ 	.byte	0x29, 0x15, 0x44, 0x4e, 0x6e, 0x83, 0xf9, 0xa2
.L_0:


//--------------------- .nv.shared.reserved.0     --------------------------
	.section	.nv.shared.reserved.0,"aw",@nobits
	.weak		__nv_reservedSMEM_offset_0_alias
	.size		__nv_reservedSMEM_offset_0_alias, 0, 64
	.other		__nv_reservedSMEM_offset_0_alias,@"STO_CUDA_RESERVED_SHARED STV_DEFAULT"
__nv_reservedSMEM_offset_0_alias:
	.zero		0
	.zero		64


//--------------------- .nv.constant0._Z20testIntegerFunctionsv --------------------------
	.section	.nv.constant0._Z20testIntegerFunctionsv,"a",@progbits
	.sectionflags	@""
	.align	4
.nv.constant0._Z20testIntegerFunctionsv:
	.zero		896


//--------------------- .nv.constant0._Z14testSimulationv --------------------------
	.section	.nv.constant0._Z14testSimulationv,"a",@progbits
	.sectionflags	@""
	.align	4
.nv.constant0._Z14testSimulationv:
	.zero		896


//--------------------- .nv.constant0._Z15testUnsupportedv --------------------------
	.section	.nv.constant0._Z15testUnsupportedv,"a",@progbits
	.sectionflags	@""
	.align	4
.nv.constant0._Z15testUnsupportedv:
	.zero		896


//--------------------- .nv.constant0._Z19kernelFuncTypecastsv --------------------------
	.section	.nv.constant0._Z19kernelFuncTypecastsv,"a",@progbits
	.sectionflags	@""
	.align	4
.nv.constant0._Z19kernelFuncTypecastsv:
	.zero		896


//--------------------- .nv.constant0._Z15kernelFuncFloatPf --------------------------
	.section	.nv.constant0._Z15kernelFuncFloatPf,"a",@progbits
	.sectionflags	@""
	.align	4
.nv.constant0._Z15kernelFuncFloatPf:
	.zero		904


//--------------------- .nv.constant0._Z16kernelFuncDoublePd --------------------------
	.section	.nv.constant0._Z16kernelFuncDoublePd,"a",@progbits
	.sectionflags	@""
	.align	4
.nv.constant0._Z16kernelFuncDoublePd:
	.zero		904


//--------------------- .nv.constant0._Z14kernelFuncHalfPd --------------------------
	.section	.nv.constant0._Z14kernelFuncHalfPd,"a",@progbits
	.sectionflags	@""
	.align	4
.nv.constant0._Z14kernelFuncHalfPd:
	.zero		904


//--------------------- SYMBOLS --------------------------

	.type		.nv.reservedSmem.offset0,@object
	.size		.nv.reservedSmem.offset0,0x4
